	.target	sm_90a

	.elftype	@"ET_EXEC"


//--------------------- .note.nv.tkinfo           --------------------------
	.section	.note.nv.tkinfo,"",@"SHT_NOTE"
	.sectionflags	@"SHF_NOTE_NV_TKINFO"
	.tkinfo
        /*0018*/ 	.word	0x00000002
        /*0030*/ 	.string	""
        /*0030*/ 	.string	"ptxas"
        /*0030*/ 	.string	"Cuda compilation tools, release 13.0, V13.0.88"
        /*0030*/ 	.string	"Build cuda_13.0.r13.0/compiler.36424714_0"
        /*0030*/ 	.string	"-arch sm_90a -m 64 "



//--------------------- .note.nv.cuinfo           --------------------------
	.section	.note.nv.cuinfo,"",@"SHT_NOTE"
	.sectionflags	@"SHF_NOTE_NV_CUINFO"
        /*0018*/ 	.short	0x0002
        /*001a*/ 	.short	0x005a
        /*001c*/ 	.short	0x0082
	.zero		2


//--------------------- .nv.info                  --------------------------
	.section	.nv.info,"",@"SHT_CUDA_INFO"
	.align	4


	//----- nvinfo : EIATTR_REGCOUNT
	.align		4
        /*0000*/ 	.byte	0x04, 0x2f
        /*0002*/ 	.short	(.L_12 - .L_11)
	.align		4
.L_11:
        /*0004*/ 	.word	index@(_ZN7cutlass13device_kernelIN5flash19enable_sm80_to_sm89INS1_16FlashAttnFwdSm80INS1_25CollectiveMainloopFwdSm80ILi4ELi1ELb0EN4cute5tupleIJNS5_1CILi128EEENS7_ILi80EEENS7_ILi64EEEEEELi64ENS_6half_tEfNS_4arch4Sm80ELb1ELb0ELb0ELb1ELb0ELb1ELb1ELb1EEENS1_21CollectiveEpilogueFwdINS6_IJS8_SA_S9_EEENS6_IJNS7_ILi1EEESI_SI_EEESC_SE_Li128ELb1ELb1ELb1ELb0EEENS1_36VarlenDynamicPersistentTileSchedulerILi128ELi80ELi128ELi128ELb1ELb1ELb0ELb1ELb1ELb1EEEEEEEEEvNT_6ParamsE)
        /*0008*/ 	.word	0x00000004


	//----- nvinfo : EIATTR_FRAME_SIZE
	.align		4
.L_12:
        /*000c*/ 	.byte	0x04, 0x11
        /*000e*/ 	.short	(.L_14 - .L_13)
	.align		4
.L_13:
        /*0010*/ 	.word	index@(_ZN7cutlass13device_kernelIN5flash19enable_sm80_to_sm89INS1_16FlashAttnFwdSm80INS1_25CollectiveMainloopFwdSm80ILi4ELi1ELb0EN4cute5tupleIJNS5_1CILi128EEENS7_ILi80EEENS7_ILi64EEEEEELi64ENS_6half_tEfNS_4arch4Sm80ELb1ELb0ELb0ELb1ELb0ELb1ELb1ELb1EEENS1_21CollectiveEpilogueFwdINS6_IJS8_SA_S9_EEENS6_IJNS7_ILi1EEESI_SI_EEESC_SE_Li128ELb1ELb1ELb1ELb0EEENS1_36VarlenDynamicPersistentTileSchedulerILi128ELi80ELi128ELi128ELb1ELb1ELb0ELb1ELb1ELb1EEEEEEEEEvNT_6ParamsE)
        /*0014*/ 	.word	0x00000000


	//----- nvinfo : EIATTR_REGCOUNT
	.align		4
.L_14:
        /*0018*/ 	.byte	0x04, 0x2f
        /*001a*/ 	.short	(.L_16 - .L_15)
	.align		4
.L_15:
        /*001c*/ 	.word	index@(_ZN7cutlass13device_kernelIN5flash19enable_sm80_to_sm89INS1_16FlashAttnFwdSm80INS1_25CollectiveMainloopFwdSm80ILi4ELi1ELb0EN4cute5tupleIJNS5_1CILi128EEENS7_ILi80EEENS7_ILi64EEEEEELi64ENS_6half_tEfNS_4arch4Sm80ELb1ELb0ELb0ELb1ELb0ELb0ELb1ELb1EEENS1_21CollectiveEpilogueFwdINS6_IJS8_SA_S9_EEENS6_IJNS7_ILi1EEESI_SI_EEESC_SE_Li128ELb1ELb1ELb1ELb0EEENS1_36VarlenDynamicPersistentTileSchedulerILi128ELi80ELi128ELi128ELb1ELb1ELb0ELb1ELb1ELb1EEEEEEEEEvNT_6ParamsE)
        /*0020*/ 	.word	0x00000004


	//----- nvinfo : EIATTR_FRAME_SIZE
	.align		4
.L_16:
        /*0024*/ 	.byte	0x04, 0x11
        /*0026*/ 	.short	(.L_18 - .L_17)
	.align		4
.L_17:
        /*0028*/ 	.word	index@(_ZN7cutlass13device_kernelIN5flash19enable_sm80_to_sm89INS1_16FlashAttnFwdSm80INS1_25CollectiveMainloopFwdSm80ILi4ELi1ELb0EN4cute5tupleIJNS5_1CILi128EEENS7_ILi80EEENS7_ILi64EEEEEELi64ENS_6half_tEfNS_4arch4Sm80ELb1ELb0ELb0ELb1ELb0ELb0ELb1ELb1EEENS1_21CollectiveEpilogueFwdINS6_IJS8_SA_S9_EEENS6_IJNS7_ILi1EEESI_SI_EEESC_SE_Li128ELb1ELb1ELb1ELb0EEENS1_36VarlenDynamicPersistentTileSchedulerILi128ELi80ELi128ELi128ELb1ELb1ELb0ELb1ELb1ELb1EEEEEEEEEvNT_6ParamsE)
        /*002c*/ 	.word	0x00000000


	//----- nvinfo : EIATTR_REGCOUNT
	.align		4
.L_18:
        /*0030*/ 	.byte	0x04, 0x2f
        /*0032*/ 	.short	(.L_20 - .L_19)
	.align		4
.L_19:
        /*0034*/ 	.word	index@(_ZN7cutlass13device_kernelIN5flash19enable_sm80_to_sm89INS1_16FlashAttnFwdSm80INS1_25CollectiveMainloopFwdSm80ILi4ELi1ELb0EN4cute5tupleIJNS5_1CILi128EEENS7_ILi112EEENS7_ILi64EEEEEELi64ENS_6half_tEfNS_4arch4Sm80ELb1ELb0ELb0ELb0ELb0ELb0ELb1ELb1EEENS1_21CollectiveEpilogueFwdINS6_IJS8_SA_S9_EEENS6_IJNS7_ILi1EEESI_SI_EEESC_SE_Li128ELb0ELb1ELb1ELb0EEENS1_30DynamicPersistentTileSchedulerILi128ELi128ELb1ELb1ELb0EEEEEEEEEvNT_6ParamsE)
        /*0038*/ 	.word	0x00000004


	//----- nvinfo : EIATTR_FRAME_SIZE
	.align		4
.L_20:
        /*003c*/ 	.byte	0x04, 0x11
        /*003e*/ 	.short	(.L_22 - .L_21)
	.align		4
.L_21:
        /*0040*/ 	.word	index@(_ZN7cutlass13device_kernelIN5flash19enable_sm80_to_sm89INS1_16FlashAttnFwdSm80INS1_25CollectiveMainloopFwdSm80ILi4ELi1ELb0EN4cute5tupleIJNS5_1CILi128EEENS7_ILi112EEENS7_ILi64EEEEEELi64ENS_6half_tEfNS_4arch4Sm80ELb1ELb0ELb0ELb0ELb0ELb0ELb1ELb1EEENS1_21CollectiveEpilogueFwdINS6_IJS8_SA_S9_EEENS6_IJNS7_ILi1EEESI_SI_EEESC_SE_Li128ELb0ELb1ELb1ELb0EEENS1_30DynamicPersistentTileSchedulerILi128ELi128ELb1ELb1ELb0EEEEEEEEEvNT_6ParamsE)
        /*0044*/ 	.word	0x00000000


	//----- nvinfo : EIATTR_REGCOUNT
	.align		4
.L_22:
        /*0048*/ 	.byte	0x04, 0x2f
        /*004a*/ 	.short	(.L_24 - .L_23)
	.align		4
.L_23:
        /*004c*/ 	.word	index@(_ZN7cutlass13device_kernelIN5flash19enable_sm80_to_sm89INS1_16FlashAttnFwdSm80INS1_25CollectiveMainloopFwdSm80ILi4ELi1ELb0EN4cute5tupleIJNS5_1CILi128EEENS7_ILi80EEENS7_ILi64EEEEEELi64ENS_6half_tEfNS_4arch4Sm80ELb0ELb1ELb0ELb1ELb0ELb1ELb1ELb1EEENS1_21CollectiveEpilogueFwdINS6_IJS8_SA_S9_EEENS6_IJNS7_ILi1EEESI_SI_EEESC_SE_Li128ELb1ELb1ELb1ELb0EEENS1_36VarlenDynamicPersistentTileSchedulerILi128ELi80ELi128ELi128ELb1ELb1ELb0ELb1ELb0ELb1EEEEEEEEEvNT_6ParamsE)
        /*0050*/ 	.word	0x00000004


	//----- nvinfo : EIATTR_FRAME_SIZE
	.align		4
.L_24:
        /*0054*/ 	.byte	0x04, 0x11
        /*0056*/ 	.short	(.L_26 - .L_25)
	.align		4
.L_25:
        /*0058*/ 	.word	index@(_ZN7cutlass13device_kernelIN5flash19enable_sm80_to_sm89INS1_16FlashAttnFwdSm80INS1_25CollectiveMainloopFwdSm80ILi4ELi1ELb0EN4cute5tupleIJNS5_1CILi128EEENS7_ILi80EEENS7_ILi64EEEEEELi64ENS_6half_tEfNS_4arch4Sm80ELb0ELb1ELb0ELb1ELb0ELb1ELb1ELb1EEENS1_21CollectiveEpilogueFwdINS6_IJS8_SA_S9_EEENS6_IJNS7_ILi1EEESI_SI_EEESC_SE_Li128ELb1ELb1ELb1ELb0EEENS1_36VarlenDynamicPersistentTileSchedulerILi128ELi80ELi128ELi128ELb1ELb1ELb0ELb1ELb0ELb1EEEEEEEEEvNT_6ParamsE)
        /*005c*/ 	.word	0x00000000


	//----- nvinfo : EIATTR_REGCOUNT
	.align		4
.L_26:
        /*0060*/ 	.byte	0x04, 0x2f
        /*0062*/ 	.short	(.L_28 - .L_27)
	.align		4
.L_27:
        /*0064*/ 	.word	index@(_ZN7cutlass13device_kernelIN5flash19enable_sm80_to_sm89INS1_16FlashAttnFwdSm80INS1_25CollectiveMainloopFwdSm80ILi4ELi1ELb0EN4cute5tupleIJNS5_1CILi128EEENS7_ILi80EEENS7_ILi64EEEEEELi64ENS_6half_tEfNS_4arch4Sm80ELb0ELb1ELb0ELb1ELb0ELb0ELb1ELb1EEENS1_21CollectiveEpilogueFwdINS6_IJS8_SA_S9_EEENS6_IJNS7_ILi1EEESI_SI_EEESC_SE_Li128ELb1ELb1ELb1ELb0EEENS1_36VarlenDynamicPersistentTileSchedulerILi128ELi80ELi128ELi128ELb1ELb1ELb0ELb1ELb0ELb1EEEEEEEEEvNT_6ParamsE)
        /*0068*/ 	.word	0x00000004


	//----- nvinfo : EIATTR_FRAME_SIZE
	.align		4
.L_28:
        /*006c*/ 	.byte	0x04, 0x11
        /*006e*/ 	.short	(.L_30 - .L_29)
	.align		4
.L_29:
        /*0070*/ 	.word	index@(_ZN7cutlass13device_kernelIN5flash19enable_sm80_to_sm89INS1_16FlashAttnFwdSm80INS1_25CollectiveMainloopFwdSm80ILi4ELi1ELb0EN4cute5tupleIJNS5_1CILi128EEENS7_ILi80EEENS7_ILi64EEEEEELi64ENS_6half_tEfNS_4arch4Sm80ELb0ELb1ELb0ELb1ELb0ELb0ELb1ELb1EEENS1_21CollectiveEpilogueFwdINS6_IJS8_SA_S9_EEENS6_IJNS7_ILi1EEESI_SI_EEESC_SE_Li128ELb1ELb1ELb1ELb0EEENS1_36VarlenDynamicPersistentTileSchedulerILi128ELi80ELi128ELi128ELb1ELb1ELb0ELb1ELb0ELb1EEEEEEEEEvNT_6ParamsE)
        /*0074*/ 	.word	0x00000000


	//----- nvinfo : EIATTR_REGCOUNT
	.align		4
.L_30:
        /*0078*/ 	.byte	0x04, 0x2f
        /*007a*/ 	.short	(.L_32 - .L_31)
	.align		4
.L_31:
        /*007c*/ 	.word	index@(_ZN7cutlass13device_kernelIN5flash19enable_sm80_to_sm89INS1_16FlashAttnFwdSm80INS1_25CollectiveMainloopFwdSm80ILi4ELi1ELb0EN4cute5tupleIJNS5_1CILi128EEENS7_ILi96EEENS7_ILi64EEEEEELi64ENS_6half_tEfNS_4arch4Sm80ELb0ELb1ELb0ELb0ELb0ELb0ELb1ELb1EEENS1_21CollectiveEpilogueFwdINS6_IJS8_SA_S9_EEENS6_IJNS7_ILi1EEESI_SI_EEESC_SE_Li128ELb0ELb1ELb1ELb0EEENS1_19SingleTileSchedulerILb0ELb1ELb1ELi128EEEEEEEEEvNT_6ParamsE)
        /*0080*/ 	.word	0x00000004


	//----- nvinfo : EIATTR_FRAME_SIZE
	.align		4
.L_32:
        /*0084*/ 	.byte	0x04, 0x11
        /*0086*/ 	.short	(.L_34 - .L_33)
	.align		4
.L_33:
        /*0088*/ 	.word	index@(_ZN7cutlass13device_kernelIN5flash19enable_sm80_to_sm89INS1_16FlashAttnFwdSm80INS1_25CollectiveMainloopFwdSm80ILi4ELi1ELb0EN4cute5tupleIJNS5_1CILi128EEENS7_ILi96EEENS7_ILi64EEEEEELi64ENS_6half_tEfNS_4arch4Sm80ELb0ELb1ELb0ELb0ELb0ELb0ELb1ELb1EEENS1_21CollectiveEpilogueFwdINS6_IJS8_SA_S9_EEENS6_IJNS7_ILi1EEESI_SI_EEESC_SE_Li128ELb0ELb1ELb1ELb0EEENS1_19SingleTileSchedulerILb0ELb1ELb1ELi128EEEEEEEEEvNT_6ParamsE)
        /*008c*/ 	.word	0x00000000


	//----- nvinfo : EIATTR_REGCOUNT
	.align		4
.L_34:
        /*0090*/ 	.byte	0x04, 0x2f
        /*0092*/ 	.short	(.L_36 - .L_35)
	.align		4
.L_35:
        /*0094*/ 	.word	index@(_ZN7cutlass13device_kernelIN5flash19enable_sm80_to_sm89INS1_16FlashAttnFwdSm80INS1_25CollectiveMainloopFwdSm80ILi4ELi1ELb0EN4cute5tupleIJNS5_1CILi128EEENS7_ILi80EEENS7_ILi64EEEEEELi64ENS_6half_tEfNS_4arch4Sm80ELb0ELb0ELb0ELb1ELb0ELb1ELb1ELb1EEENS1_21CollectiveEpilogueFwdINS6_IJS8_SA_S9_EEENS6_IJNS7_ILi1EEESI_SI_EEESC_SE_Li128ELb1ELb1ELb1ELb0EEENS1_36VarlenDynamicPersistentTileSchedulerILi128ELi80ELi128ELi128ELb1ELb1ELb0ELb0ELb1ELb1EEEEEEEEEvNT_6ParamsE)
        /*0098*/ 	.word	0x00000004


	//----- nvinfo : EIATTR_FRAME_SIZE
	.align		4
.L_36:
        /*009c*/ 	.byte	0x04, 0x11
        /*009e*/ 	.short	(.L_38 - .L_37)
	.align		4
.L_37:
        /*00a0*/ 	.word	index@(_ZN7cutlass13device_kernelIN5flash19enable_sm80_to_sm89INS1_16FlashAttnFwdSm80INS1_25CollectiveMainloopFwdSm80ILi4ELi1ELb0EN4cute5tupleIJNS5_1CILi128EEENS7_ILi80EEENS7_ILi64EEEEEELi64ENS_6half_tEfNS_4arch4Sm80ELb0ELb0ELb0ELb1ELb0ELb1ELb1ELb1EEENS1_21CollectiveEpilogueFwdINS6_IJS8_SA_S9_EEENS6_IJNS7_ILi1EEESI_SI_EEESC_SE_Li128ELb1ELb1ELb1ELb0EEENS1_36VarlenDynamicPersistentTileSchedulerILi128ELi80ELi128ELi128ELb1ELb1ELb0ELb0ELb1ELb1EEEEEEEEEvNT_6ParamsE)
        /*00a4*/ 	.word	0x00000000


	//----- nvinfo : EIATTR_REGCOUNT
	.align		4
.L_38:
        /*00a8*/ 	.byte	0x04, 0x2f
        /*00aa*/ 	.short	(.L_40 - .L_39)
	.align		4
.L_39:
        /*00ac*/ 	.word	index@(_ZN7cutlass13device_kernelIN5flash19enable_sm80_to_sm89INS1_16FlashAttnFwdSm80INS1_25CollectiveMainloopFwdSm80ILi4ELi1ELb0EN4cute5tupleIJNS5_1CILi128EEENS7_ILi80EEENS7_ILi64EEEEEELi64ENS_6half_tEfNS_4arch4Sm80ELb0ELb0ELb0ELb1ELb0ELb0ELb1ELb1EEENS1_21CollectiveEpilogueFwdINS6_IJS8_SA_S9_EEENS6_IJNS7_ILi1EEESI_SI_EEESC_SE_Li128ELb1ELb1ELb1ELb0EEENS1_36VarlenDynamicPersistentTileSchedulerILi128ELi80ELi128ELi128ELb1ELb1ELb0ELb0ELb1ELb1EEEEEEEEEvNT_6ParamsE)
        /*00b0*/ 	.word	0x00000004


	//----- nvinfo : EIATTR_FRAME_SIZE
	.align		4
.L_40:
        /*00b4*/ 	.byte	0x04, 0x11
        /*00b6*/ 	.short	(.L_42 - .L_41)
	.align		4
.L_41:
        /*00b8*/ 	.word	index@(_ZN7cutlass13device_kernelIN5flash19enable_sm80_to_sm89INS1_16FlashAttnFwdSm80INS1_25CollectiveMainloopFwdSm80ILi4ELi1ELb0EN4cute5tupleIJNS5_1CILi128EEENS7_ILi80EEENS7_ILi64EEEEEELi64ENS_6half_tEfNS_4arch4Sm80ELb0ELb0ELb0ELb1ELb0ELb0ELb1ELb1EEENS1_21CollectiveEpilogueFwdINS6_IJS8_SA_S9_EEENS6_IJNS7_ILi1EEESI_SI_EEESC_SE_Li128ELb1ELb1ELb1ELb0EEENS1_36VarlenDynamicPersistentTileSchedulerILi128ELi80ELi128ELi128ELb1ELb1ELb0ELb0ELb1ELb1EEEEEEEEEvNT_6ParamsE)
        /*00bc*/ 	.word	0x00000000


	//----- nvinfo : EIATTR_REGCOUNT
	.align		4
.L_42:
        /*00c0*/ 	.byte	0x04, 0x2f
        /*00c2*/ 	.short	(.L_44 - .L_43)
	.align		4
.L_43:
        /*00c4*/ 	.word	index@(_ZN7cutlass13device_kernelIN5flash19enable_sm80_to_sm89INS1_16FlashAttnFwdSm80INS1_25CollectiveMainloopFwdSm80ILi4ELi1ELb0EN4cute5tupleIJNS5_1CILi128EEENS7_ILi112EEENS7_ILi64EEEEEELi64ENS_6half_tEfNS_4arch4Sm80ELb0ELb0ELb0ELb0ELb0ELb0ELb1ELb1EEENS1_21CollectiveEpilogueFwdINS6_IJS8_SA_S9_EEENS6_IJNS7_ILi1EEESI_SI_EEESC_SE_Li128ELb0ELb1ELb1ELb0EEENS1_19SingleTileSchedulerILb0ELb1ELb1ELi128EEEEEEEEEvNT_6ParamsE)
        /*00c8*/ 	.word	0x00000004


	//----- nvinfo : EIATTR_FRAME_SIZE
	.align		4
.L_44:
        /*00cc*/ 	.byte	0x04, 0x11
        /*00ce*/ 	.short	(.L_46 - .L_45)
	.align		4
.L_45:
        /*00d0*/ 	.word	index@(_ZN7cutlass13device_kernelIN5flash19enable_sm80_to_sm89INS1_16FlashAttnFwdSm80INS1_25CollectiveMainloopFwdSm80ILi4ELi1ELb0EN4cute5tupleIJNS5_1CILi128EEENS7_ILi112EEENS7_ILi64EEEEEELi64ENS_6half_tEfNS_4arch4Sm80ELb0ELb0ELb0ELb0ELb0ELb0ELb1ELb1EEENS1_21CollectiveEpilogueFwdINS6_IJS8_SA_S9_EEENS6_IJNS7_ILi1EEESI_SI_EEESC_SE_Li128ELb0ELb1ELb1ELb0EEENS1_19SingleTileSchedulerILb0ELb1ELb1ELi128EEEEEEEEEvNT_6ParamsE)
        /*00d4*/ 	.word	0x00000000


	//----- nvinfo : EIATTR_REGCOUNT
	.align		4
.L_46:
        /*00d8*/ 	.byte	0x04, 0x2f
        /*00da*/ 	.short	(.L_48 - .L_47)
	.align		4
.L_47:
        /*00dc*/ 	.word	index@(_ZN7cutlass13device_kernelIN5flash19enable_sm80_to_sm89INS1_16FlashAttnFwdSm80INS1_25CollectiveMainloopFwdSm80ILi4ELi1ELb0EN4cute5tupleIJNS5_1CILi128EEENS7_ILi80EEENS7_ILi64EEEEEELi64ENS_6half_tEfNS_4arch4Sm80ELb1ELb0ELb1ELb1ELb0ELb1ELb1ELb1EEENS1_21CollectiveEpilogueFwdINS6_IJS8_SA_S9_EEENS6_IJNS7_ILi1EEESI_SI_EEESC_SE_Li128ELb1ELb1ELb1ELb0EEENS1_36VarlenDynamicPersistentTileSchedulerILi128ELi80ELi128ELi128ELb1ELb1ELb0ELb1ELb1ELb1EEEEEEEEEvNT_6ParamsE)
        /*00e0*/ 	.word	0x00000004


	//----- nvinfo : EIATTR_FRAME_SIZE
	.align		4
.L_48:
        /*00e4*/ 	.byte	0x04, 0x11
        /*00e6*/ 	.short	(.L_50 - .L_49)
	.align		4
.L_49:
        /*00e8*/ 	.word	index@(_ZN7cutlass13device_kernelIN5flash19enable_sm80_to_sm89INS1_16FlashAttnFwdSm80INS1_25CollectiveMainloopFwdSm80ILi4ELi1ELb0EN4cute5tupleIJNS5_1CILi128EEENS7_ILi80EEENS7_ILi64EEEEEELi64ENS_6half_tEfNS_4arch4Sm80ELb1ELb0ELb1ELb1ELb0ELb1ELb1ELb1EEENS1_21CollectiveEpilogueFwdINS6_IJS8_SA_S9_EEENS6_IJNS7_ILi1EEESI_SI_EEESC_SE_Li128ELb1ELb1ELb1ELb0EEENS1_36VarlenDynamicPersistentTileSchedulerILi128ELi80ELi128ELi128ELb1ELb1ELb0ELb1ELb1ELb1EEEEEEEEEvNT_6ParamsE)
        /*00ec*/ 	.word	0x00000000


	//----- nvinfo : EIATTR_REGCOUNT
	.align		4
.L_50:
        /*00f0*/ 	.byte	0x04, 0x2f
        /*00f2*/ 	.short	(.L_52 - .L_51)
	.align		4
.L_51:
        /*00f4*/ 	.word	index@(_ZN7cutlass13device_kernelIN5flash19enable_sm80_to_sm89INS1_16FlashAttnFwdSm80INS1_25CollectiveMainloopFwdSm80ILi4ELi1ELb0EN4cute5tupleIJNS5_1CILi128EEENS7_ILi80EEENS7_ILi64EEEEEELi64ENS_6half_tEfNS_4arch4Sm80ELb1ELb0ELb1ELb1ELb0ELb0ELb1ELb1EEENS1_21CollectiveEpilogueFwdINS6_IJS8_SA_S9_EEENS6_IJNS7_ILi1EEESI_SI_EEESC_SE_Li128ELb1ELb1ELb1ELb0EEENS1_36VarlenDynamicPersistentTileSchedulerILi128ELi80ELi128ELi128ELb1ELb1ELb0ELb1ELb1ELb1EEEEEEEEEvNT_6ParamsE)
        /*00f8*/ 	.word	0x00000004


	//----- nvinfo : EIATTR_FRAME_SIZE
	.align		4
.L_52:
        /*00fc*/ 	.byte	0x04, 0x11
        /*00fe*/ 	.short	(.L_54 - .L_53)
	.align		4
.L_53:
        /*0100*/ 	.word	index@(_ZN7cutlass13device_kernelIN5flash19enable_sm80_to_sm89INS1_16FlashAttnFwdSm80INS1_25CollectiveMainloopFwdSm80ILi4ELi1ELb0EN4cute5tupleIJNS5_1CILi128EEENS7_ILi80EEENS7_ILi64EEEEEELi64ENS_6half_tEfNS_4arch4Sm80ELb1ELb0ELb1ELb1ELb0ELb0ELb1ELb1EEENS1_21CollectiveEpilogueFwdINS6_IJS8_SA_S9_EEENS6_IJNS7_ILi1EEESI_SI_EEESC_SE_Li128ELb1ELb1ELb1ELb0EEENS1_36VarlenDynamicPersistentTileSchedulerILi128ELi80ELi128ELi128ELb1ELb1ELb0ELb1ELb1ELb1EEEEEEEEEvNT_6ParamsE)
        /*0104*/ 	.word	0x00000000


	//----- nvinfo : EIATTR_REGCOUNT
	.align		4
.L_54:
        /*0108*/ 	.byte	0x04, 0x2f
        /*010a*/ 	.short	(.L_56 - .L_55)
	.align		4
.L_55:
        /*010c*/ 	.word	index@(_ZN7cutlass13device_kernelIN5flash19enable_sm80_to_sm89INS1_16FlashAttnFwdSm80INS1_25CollectiveMainloopFwdSm80ILi4ELi1ELb0EN4cute5tupleIJNS5_1CILi128EEENS7_ILi112EEENS7_ILi64EEEEEELi64ENS_6half_tEfNS_4arch4Sm80ELb1ELb0ELb1ELb0ELb0ELb0ELb1ELb1EEENS1_21CollectiveEpilogueFwdINS6_IJS8_SA_S9_EEENS6_IJNS7_ILi1EEESI_SI_EEESC_SE_Li128ELb0ELb1ELb1ELb0EEENS1_30DynamicPersistentTileSchedulerILi128ELi128ELb1ELb1ELb0EEEEEEEEEvNT_6ParamsE)
        /*0110*/ 	.word	0x00000004


	//----- nvinfo : EIATTR_FRAME_SIZE
	.align		4
.L_56:
        /*0114*/ 	.byte	0x04, 0x11
        /*0116*/ 	.short	(.L_58 - .L_57)
	.align		4
.L_57:
        /*0118*/ 	.word	index@(_ZN7cutlass13device_kernelIN5flash19enable_sm80_to_sm89INS1_16FlashAttnFwdSm80INS1_25CollectiveMainloopFwdSm80ILi4ELi1ELb0EN4cute5tupleIJNS5_1CILi128EEENS7_ILi112EEENS7_ILi64EEEEEELi64ENS_6half_tEfNS_4arch4Sm80ELb1ELb0ELb1ELb0ELb0ELb0ELb1ELb1EEENS1_21CollectiveEpilogueFwdINS6_IJS8_SA_S9_EEENS6_IJNS7_ILi1EEESI_SI_EEESC_SE_Li128ELb0ELb1ELb1ELb0EEENS1_30DynamicPersistentTileSchedulerILi128ELi128ELb1ELb1ELb0EEEEEEEEEvNT_6ParamsE)
        /*011c*/ 	.word	0x00000000


	//----- nvinfo : EIATTR_REGCOUNT
	.align		4
.L_58:
        /*0120*/ 	.byte	0x04, 0x2f
        /*0122*/ 	.short	(.L_60 - .L_59)
	.align		4
.L_59:
        /*0124*/ 	.word	index@(_ZN7cutlass13device_kernelIN5flash19enable_sm80_to_sm89INS1_16FlashAttnFwdSm80INS1_25CollectiveMainloopFwdSm80ILi4ELi1ELb0EN4cute5tupleIJNS5_1CILi128EEENS7_ILi80EEENS7_ILi64EEEEEELi64ENS_6half_tEfNS_4arch4Sm80ELb0ELb1ELb1ELb1ELb0ELb1ELb1ELb1EEENS1_21CollectiveEpilogueFwdINS6_IJS8_SA_S9_EEENS6_IJNS7_ILi1EEESI_SI_EEESC_SE_Li128ELb1ELb1ELb1ELb0EEENS1_36VarlenDynamicPersistentTileSchedulerILi128ELi80ELi128ELi128ELb1ELb1ELb0ELb1ELb0ELb1EEEEEEEEEvNT_6ParamsE)
        /*0128*/ 	.word	0x00000004


	//----- nvinfo : EIATTR_FRAME_SIZE
	.align		4
.L_60:
        /*012c*/ 	.byte	0x04, 0x11
        /*012e*/ 	.short	(.L_62 - .L_61)
	.align		4
.L_61:
        /*0130*/ 	.word	index@(_ZN7cutlass13device_kernelIN5flash19enable_sm80_to_sm89INS1_16FlashAttnFwdSm80INS1_25CollectiveMainloopFwdSm80ILi4ELi1ELb0EN4cute5tupleIJNS5_1CILi128EEENS7_ILi80EEENS7_ILi64EEEEEELi64ENS_6half_tEfNS_4arch4Sm80ELb0ELb1ELb1ELb1ELb0ELb1ELb1ELb1EEENS1_21CollectiveEpilogueFwdINS6_IJS8_SA_S9_EEENS6_IJNS7_ILi1EEESI_SI_EEESC_SE_Li128ELb1ELb1ELb1ELb0EEENS1_36VarlenDynamicPersistentTileSchedulerILi128ELi80ELi128ELi128ELb1ELb1ELb0ELb1ELb0ELb1EEEEEEEEEvNT_6ParamsE)
        /*0134*/ 	.word	0x00000000


	//----- nvinfo : EIATTR_REGCOUNT
	.align		4
.L_62:
        /*0138*/ 	.byte	0x04, 0x2f
        /*013a*/ 	.short	(.L_64 - .L_63)
	.align		4
.L_63:
        /*013c*/ 	.word	index@(_ZN7cutlass13device_kernelIN5flash19enable_sm80_to_sm89INS1_16FlashAttnFwdSm80INS1_25CollectiveMainloopFwdSm80ILi4ELi1ELb0EN4cute5tupleIJNS5_1CILi128EEENS7_ILi80EEENS7_ILi64EEEEEELi64ENS_6half_tEfNS_4arch4Sm80ELb0ELb1ELb1ELb1ELb0ELb0ELb1ELb1EEENS1_21CollectiveEpilogueFwdINS6_IJS8_SA_S9_EEENS6_IJNS7_ILi1EEESI_SI_EEESC_SE_Li128ELb1ELb1ELb1ELb0EEENS1_36VarlenDynamicPersistentTileSchedulerILi128ELi80ELi128ELi128ELb1ELb1ELb0ELb1ELb0ELb1EEEEEEEEEvNT_6ParamsE)
        /*0140*/ 	.word	0x00000004


	//----- nvinfo : EIATTR_FRAME_SIZE
	.align		4
.L_64:
        /*0144*/ 	.byte	0x04, 0x11
        /*0146*/ 	.short	(.L_66 - .L_65)
	.align		4
.L_65:
        /*0148*/ 	.word	index@(_ZN7cutlass13device_kernelIN5flash19enable_sm80_to_sm89INS1_16FlashAttnFwdSm80INS1_25CollectiveMainloopFwdSm80ILi4ELi1ELb0EN4cute5tupleIJNS5_1CILi128EEENS7_ILi80EEENS7_ILi64EEEEEELi64ENS_6half_tEfNS_4arch4Sm80ELb0ELb1ELb1ELb1ELb0ELb0ELb1ELb1EEENS1_21CollectiveEpilogueFwdINS6_IJS8_SA_S9_EEENS6_IJNS7_ILi1EEESI_SI_EEESC_SE_Li128ELb1ELb1ELb1ELb0EEENS1_36VarlenDynamicPersistentTileSchedulerILi128ELi80ELi128ELi128ELb1ELb1ELb0ELb1ELb0ELb1EEEEEEEEEvNT_6ParamsE)
        /*014c*/ 	.word	0x00000000


	//----- nvinfo : EIATTR_REGCOUNT
	.align		4
.L_66:
        /*0150*/ 	.byte	0x04, 0x2f
        /*0152*/ 	.short	(.L_68 - .L_67)
	.align		4
.L_67:
        /*0154*/ 	.word	index@(_ZN7cutlass13device_kernelIN5flash19enable_sm80_to_sm89INS1_16FlashAttnFwdSm80INS1_25CollectiveMainloopFwdSm80ILi4ELi1ELb0EN4cute5tupleIJNS5_1CILi128EEENS7_ILi96EEENS7_ILi64EEEEEELi64ENS_6half_tEfNS_4arch4Sm80ELb0ELb1ELb1ELb0ELb0ELb0ELb1ELb1EEENS1_21CollectiveEpilogueFwdINS6_IJS8_SA_S9_EEENS6_IJNS7_ILi1EEESI_SI_EEESC_SE_Li128ELb0ELb1ELb1ELb0EEENS1_19SingleTileSchedulerILb0ELb1ELb1ELi128EEEEEEEEEvNT_6ParamsE)
        /*0158*/ 	.word	0x00000004


	//----- nvinfo : EIATTR_FRAME_SIZE
	.align		4
.L_68:
        /*015c*/ 	.byte	0x04, 0x11
        /*015e*/ 	.short	(.L_70 - .L_69)
	.align		4
.L_69:
        /*0160*/ 	.word	index@(_ZN7cutlass13device_kernelIN5flash19enable_sm80_to_sm89INS1_16FlashAttnFwdSm80INS1_25CollectiveMainloopFwdSm80ILi4ELi1ELb0EN4cute5tupleIJNS5_1CILi128EEENS7_ILi96EEENS7_ILi64EEEEEELi64ENS_6half_tEfNS_4arch4Sm80ELb0ELb1ELb1ELb0ELb0ELb0ELb1ELb1EEENS1_21CollectiveEpilogueFwdINS6_IJS8_SA_S9_EEENS6_IJNS7_ILi1EEESI_SI_EEESC_SE_Li128ELb0ELb1ELb1ELb0EEENS1_19SingleTileSchedulerILb0ELb1ELb1ELi128EEEEEEEEEvNT_6ParamsE)
        /*0164*/ 	.word	0x00000000


	//----- nvinfo : EIATTR_REGCOUNT
	.align		4
.L_70:
        /*0168*/ 	.byte	0x04, 0x2f
        /*016a*/ 	.short	(.L_72 - .L_71)
	.align		4
.L_71:
        /*016c*/ 	.word	index@(_ZN7cutlass13device_kernelIN5flash19enable_sm80_to_sm89INS1_16FlashAttnFwdSm80INS1_25CollectiveMainloopFwdSm80ILi4ELi1ELb0EN4cute5tupleIJNS5_1CILi128EEENS7_ILi80EEENS7_ILi64EEEEEELi64ENS_6half_tEfNS_4arch4Sm80ELb0ELb0ELb1ELb1ELb0ELb1ELb1ELb1EEENS1_21CollectiveEpilogueFwdINS6_IJS8_SA_S9_EEENS6_IJNS7_ILi1EEESI_SI_EEESC_SE_Li128ELb1ELb1ELb1ELb0EEENS1_36VarlenDynamicPersistentTileSchedulerILi128ELi80ELi128ELi128ELb1ELb1ELb0ELb0ELb1ELb1EEEEEEEEEvNT_6ParamsE)
        /*0170*/ 	.word	0x00000004


	//----- nvinfo : EIATTR_FRAME_SIZE
	.align		4
.L_72:
        /*0174*/ 	.byte	0x04, 0x11
        /*0176*/ 	.short	(.L_74 - .L_73)
	.align		4
.L_73:
        /*0178*/ 	.word	index@(_ZN7cutlass13device_kernelIN5flash19enable_sm80_to_sm89INS1_16FlashAttnFwdSm80INS1_25CollectiveMainloopFwdSm80ILi4ELi1ELb0EN4cute5tupleIJNS5_1CILi128EEENS7_ILi80EEENS7_ILi64EEEEEELi64ENS_6half_tEfNS_4arch4Sm80ELb0ELb0ELb1ELb1ELb0ELb1ELb1ELb1EEENS1_21CollectiveEpilogueFwdINS6_IJS8_SA_S9_EEENS6_IJNS7_ILi1EEESI_SI_EEESC_SE_Li128ELb1ELb1ELb1ELb0EEENS1_36VarlenDynamicPersistentTileSchedulerILi128ELi80ELi128ELi128ELb1ELb1ELb0ELb0ELb1ELb1EEEEEEEEEvNT_6ParamsE)
        /*017c*/ 	.word	0x00000000


	//----- nvinfo : EIATTR_REGCOUNT
	.align		4
.L_74:
        /*0180*/ 	.byte	0x04, 0x2f
        /*0182*/ 	.short	(.L_76 - .L_75)
	.align		4
.L_75:
        /*0184*/ 	.word	index@(_ZN7cutlass13device_kernelIN5flash19enable_sm80_to_sm89INS1_16FlashAttnFwdSm80INS1_25CollectiveMainloopFwdSm80ILi4ELi1ELb0EN4cute5tupleIJNS5_1CILi128EEENS7_ILi80EEENS7_ILi64EEEEEELi64ENS_6half_tEfNS_4arch4Sm80ELb0ELb0ELb1ELb1ELb0ELb0ELb1ELb1EEENS1_21CollectiveEpilogueFwdINS6_IJS8_SA_S9_EEENS6_IJNS7_ILi1EEESI_SI_EEESC_SE_Li128ELb1ELb1ELb1ELb0EEENS1_36VarlenDynamicPersistentTileSchedulerILi128ELi80ELi128ELi128ELb1ELb1ELb0ELb0ELb1ELb1EEEEEEEEEvNT_6ParamsE)
        /*0188*/ 	.word	0x00000004


	//----- nvinfo : EIATTR_FRAME_SIZE
	.align		4
.L_76:
        /*018c*/ 	.byte	0x04, 0x11
        /*018e*/ 	.short	(.L_78 - .L_77)
	.align		4
.L_77:
        /*0190*/ 	.word	index@(_ZN7cutlass13device_kernelIN5flash19enable_sm80_to_sm89INS1_16FlashAttnFwdSm80INS1_25CollectiveMainloopFwdSm80ILi4ELi1ELb0EN4cute5tupleIJNS5_1CILi128EEENS7_ILi80EEENS7_ILi64EEEEEELi64ENS_6half_tEfNS_4arch4Sm80ELb0ELb0ELb1ELb1ELb0ELb0ELb1ELb1EEENS1_21CollectiveEpilogueFwdINS6_IJS8_SA_S9_EEENS6_IJNS7_ILi1EEESI_SI_EEESC_SE_Li128ELb1ELb1ELb1ELb0EEENS1_36VarlenDynamicPersistentTileSchedulerILi128ELi80ELi128ELi128ELb1ELb1ELb0ELb0ELb1ELb1EEEEEEEEEvNT_6ParamsE)
        /*0194*/ 	.word	0x00000000


	//----- nvinfo : EIATTR_REGCOUNT
	.align		4
.L_78:
        /*0198*/ 	.byte	0x04, 0x2f
        /*019a*/ 	.short	(.L_80 - .L_79)
	.align		4
.L_79:
        /*019c*/ 	.word	index@(_ZN7cutlass13device_kernelIN5flash19enable_sm80_to_sm89INS1_16FlashAttnFwdSm80INS1_25CollectiveMainloopFwdSm80ILi4ELi1ELb0EN4cute5tupleIJNS5_1CILi128EEENS7_ILi112EEENS7_ILi64EEEEEELi64ENS_6half_tEfNS_4arch4Sm80ELb0ELb0ELb1ELb0ELb0ELb0ELb1ELb1EEENS1_21CollectiveEpilogueFwdINS6_IJS8_SA_S9_EEENS6_IJNS7_ILi1EEESI_SI_EEESC_SE_Li128ELb0ELb1ELb1ELb0EEENS1_19SingleTileSchedulerILb0ELb1ELb1ELi128EEEEEEEEEvNT_6ParamsE)
        /*01a0*/ 	.word	0x00000004


	//----- nvinfo : EIATTR_FRAME_SIZE
	.align		4
.L_80:
        /*01a4*/ 	.byte	0x04, 0x11
        /*01a6*/ 	.short	(.L_82 - .L_81)
	.align		4
.L_81:
        /*01a8*/ 	.word	index@(_ZN7cutlass13device_kernelIN5flash19enable_sm80_to_sm89INS1_16FlashAttnFwdSm80INS1_25CollectiveMainloopFwdSm80ILi4ELi1ELb0EN4cute5tupleIJNS5_1CILi128EEENS7_ILi112EEENS7_ILi64EEEEEELi64ENS_6half_tEfNS_4arch4Sm80ELb0ELb0ELb1ELb0ELb0ELb0ELb1ELb1EEENS1_21CollectiveEpilogueFwdINS6_IJS8_SA_S9_EEENS6_IJNS7_ILi1EEESI_SI_EEESC_SE_Li128ELb0ELb1ELb1ELb0EEENS1_19SingleTileSchedulerILb0ELb1ELb1ELi128EEEEEEEEEvNT_6ParamsE)
        /*01ac*/ 	.word	0x00000000


	//----- nvinfo : EIATTR_MIN_STACK_SIZE
	.align		4
.L_82:
        /*01b0*/ 	.byte	0x04, 0x12
        /*01b2*/ 	.short	(.L_84 - .L_83)
	.align		4
.L_83:
        /*01b4*/ 	.word	index@(_ZN7cutlass13device_kernelIN5flash19enable_sm80_to_sm89INS1_16FlashAttnFwdSm80INS1_25CollectiveMainloopFwdSm80ILi4ELi1ELb0EN4cute5tupleIJNS5_1CILi128EEENS7_ILi112EEENS7_ILi64EEEEEELi64ENS_6half_tEfNS_4arch4Sm80ELb0ELb0ELb1ELb0ELb0ELb0ELb1ELb1EEENS1_21CollectiveEpilogueFwdINS6_IJS8_SA_S9_EEENS6_IJNS7_ILi1EEESI_SI_EEESC_SE_Li128ELb0ELb1ELb1ELb0EEENS1_19SingleTileSchedulerILb0ELb1ELb1ELi128EEEEEEEEEvNT_6ParamsE)
        /*01b8*/ 	.word	0x00000000


	//----- nvinfo : EIATTR_MIN_STACK_SIZE
	.align		4
.L_84:
        /*01bc*/ 	.byte	0x04, 0x12
        /*01be*/ 	.short	(.L_86 - .L_85)
	.align		4
.L_85:
        /*01c0*/ 	.word	index@(_ZN7cutlass13device_kernelIN5flash19enable_sm80_to_sm89INS1_16FlashAttnFwdSm80INS1_25CollectiveMainloopFwdSm80ILi4ELi1ELb0EN4cute5tupleIJNS5_1CILi128EEENS7_ILi80EEENS7_ILi64EEEEEELi64ENS_6half_tEfNS_4arch4Sm80ELb0ELb0ELb1ELb1ELb0ELb0ELb1ELb1EEENS1_21CollectiveEpilogueFwdINS6_IJS8_SA_S9_EEENS6_IJNS7_ILi1EEESI_SI_EEESC_SE_Li128ELb1ELb1ELb1ELb0EEENS1_36VarlenDynamicPersistentTileSchedulerILi128ELi80ELi128ELi128ELb1ELb1ELb0ELb0ELb1ELb1EEEEEEEEEvNT_6ParamsE)
        /*01c4*/ 	.word	0x00000000


	//----- nvinfo : EIATTR_MIN_STACK_SIZE
	.align		4
.L_86:
        /*01c8*/ 	.byte	0x04, 0x12
        /*01ca*/ 	.short	(.L_88 - .L_87)
	.align		4
.L_87:
        /*01cc*/ 	.word	index@(_ZN7cutlass13device_kernelIN5flash19enable_sm80_to_sm89INS1_16FlashAttnFwdSm80INS1_25CollectiveMainloopFwdSm80ILi4ELi1ELb0EN4cute5tupleIJNS5_1CILi128EEENS7_ILi80EEENS7_ILi64EEEEEELi64ENS_6half_tEfNS_4arch4Sm80ELb0ELb0ELb1ELb1ELb0ELb1ELb1ELb1EEENS1_21CollectiveEpilogueFwdINS6_IJS8_SA_S9_EEENS6_IJNS7_ILi1EEESI_SI_EEESC_SE_Li128ELb1ELb1ELb1ELb0EEENS1_36VarlenDynamicPersistentTileSchedulerILi128ELi80ELi128ELi128ELb1ELb1ELb0ELb0ELb1ELb1EEEEEEEEEvNT_6ParamsE)
        /*01d0*/ 	.word	0x00000000


	//----- nvinfo : EIATTR_MIN_STACK_SIZE
	.align		4
.L_88:
        /*01d4*/ 	.byte	0x04, 0x12
        /*01d6*/ 	.short	(.L_90 - .L_89)
	.align		4
.L_89:
        /*01d8*/ 	.word	index@(_ZN7cutlass13device_kernelIN5flash19enable_sm80_to_sm89INS1_16FlashAttnFwdSm80INS1_25CollectiveMainloopFwdSm80ILi4ELi1ELb0EN4cute5tupleIJNS5_1CILi128EEENS7_ILi96EEENS7_ILi64EEEEEELi64ENS_6half_tEfNS_4arch4Sm80ELb0ELb1ELb1ELb0ELb0ELb0ELb1ELb1EEENS1_21CollectiveEpilogueFwdINS6_IJS8_SA_S9_EEENS6_IJNS7_ILi1EEESI_SI_EEESC_SE_Li128ELb0ELb1ELb1ELb0EEENS1_19SingleTileSchedulerILb0ELb1ELb1ELi128EEEEEEEEEvNT_6ParamsE)
        /*01dc*/ 	.word	0x00000000


	//----- nvinfo : EIATTR_MIN_STACK_SIZE
	.align		4
.L_90:
        /*01e0*/ 	.byte	0x04, 0x12
        /*01e2*/ 	.short	(.L_92 - .L_91)
	.align		4
.L_91:
        /*01e4*/ 	.word	index@(_ZN7cutlass13device_kernelIN5flash19enable_sm80_to_sm89INS1_16FlashAttnFwdSm80INS1_25CollectiveMainloopFwdSm80ILi4ELi1ELb0EN4cute5tupleIJNS5_1CILi128EEENS7_ILi80EEENS7_ILi64EEEEEELi64ENS_6half_tEfNS_4arch4Sm80ELb0ELb1ELb1ELb1ELb0ELb0ELb1ELb1EEENS1_21CollectiveEpilogueFwdINS6_IJS8_SA_S9_EEENS6_IJNS7_ILi1EEESI_SI_EEESC_SE_Li128ELb1ELb1ELb1ELb0EEENS1_36VarlenDynamicPersistentTileSchedulerILi128ELi80ELi128ELi128ELb1ELb1ELb0ELb1ELb0ELb1EEEEEEEEEvNT_6ParamsE)
        /*01e8*/ 	.word	0x00000000


	//----- nvinfo : EIATTR_MIN_STACK_SIZE
	.align		4
.L_92:
        /*01ec*/ 	.byte	0x04, 0x12
        /*01ee*/ 	.short	(.L_94 - .L_93)
	.align		4
.L_93:
        /*01f0*/ 	.word	index@(_ZN7cutlass13device_kernelIN5flash19enable_sm80_to_sm89INS1_16FlashAttnFwdSm80INS1_25CollectiveMainloopFwdSm80ILi4ELi1ELb0EN4cute5tupleIJNS5_1CILi128EEENS7_ILi80EEENS7_ILi64EEEEEELi64ENS_6half_tEfNS_4arch4Sm80ELb0ELb1ELb1ELb1ELb0ELb1ELb1ELb1EEENS1_21CollectiveEpilogueFwdINS6_IJS8_SA_S9_EEENS6_IJNS7_ILi1EEESI_SI_EEESC_SE_Li128ELb1ELb1ELb1ELb0EEENS1_36VarlenDynamicPersistentTileSchedulerILi128ELi80ELi128ELi128ELb1ELb1ELb0ELb1ELb0ELb1EEEEEEEEEvNT_6ParamsE)
        /*01f4*/ 	.word	0x00000000


	//----- nvinfo : EIATTR_MIN_STACK_SIZE
	.align		4
.L_94:
        /*01f8*/ 	.byte	0x04, 0x12
        /*01fa*/ 	.short	(.L_96 - .L_95)
	.align		4
.L_95:
        /*01fc*/ 	.word	index@(_ZN7cutlass13device_kernelIN5flash19enable_sm80_to_sm89INS1_16FlashAttnFwdSm80INS1_25CollectiveMainloopFwdSm80ILi4ELi1ELb0EN4cute5tupleIJNS5_1CILi128EEENS7_ILi112EEENS7_ILi64EEEEEELi64ENS_6half_tEfNS_4arch4Sm80ELb1ELb0ELb1ELb0ELb0ELb0ELb1ELb1EEENS1_21CollectiveEpilogueFwdINS6_IJS8_SA_S9_EEENS6_IJNS7_ILi1EEESI_SI_EEESC_SE_Li128ELb0ELb1ELb1ELb0EEENS1_30DynamicPersistentTileSchedulerILi128ELi128ELb1ELb1ELb0EEEEEEEEEvNT_6ParamsE)
        /*0200*/ 	.word	0x00000000


	//----- nvinfo : EIATTR_MIN_STACK_SIZE
	.align		4
.L_96:
        /*0204*/ 	.byte	0x04, 0x12
        /*0206*/ 	.short	(.L_98 - .L_97)
	.align		4
.L_97:
        /*0208*/ 	.word	index@(_ZN7cutlass13device_kernelIN5flash19enable_sm80_to_sm89INS1_16FlashAttnFwdSm80INS1_25CollectiveMainloopFwdSm80ILi4ELi1ELb0EN4cute5tupleIJNS5_1CILi128EEENS7_ILi80EEENS7_ILi64EEEEEELi64ENS_6half_tEfNS_4arch4Sm80ELb1ELb0ELb1ELb1ELb0ELb0ELb1ELb1EEENS1_21CollectiveEpilogueFwdINS6_IJS8_SA_S9_EEENS6_IJNS7_ILi1EEESI_SI_EEESC_SE_Li128ELb1ELb1ELb1ELb0EEENS1_36VarlenDynamicPersistentTileSchedulerILi128ELi80ELi128ELi128ELb1ELb1ELb0ELb1ELb1ELb1EEEEEEEEEvNT_6ParamsE)
        /*020c*/ 	.word	0x00000000


	//----- nvinfo : EIATTR_MIN_STACK_SIZE
	.align		4
.L_98:
        /*0210*/ 	.byte	0x04, 0x12
        /*0212*/ 	.short	(.L_100 - .L_99)
	.align		4
.L_99:
        /*0214*/ 	.word	index@(_ZN7cutlass13device_kernelIN5flash19enable_sm80_to_sm89INS1_16FlashAttnFwdSm80INS1_25CollectiveMainloopFwdSm80ILi4ELi1ELb0EN4cute5tupleIJNS5_1CILi128EEENS7_ILi80EEENS7_ILi64EEEEEELi64ENS_6half_tEfNS_4arch4Sm80ELb1ELb0ELb1ELb1ELb0ELb1ELb1ELb1EEENS1_21CollectiveEpilogueFwdINS6_IJS8_SA_S9_EEENS6_IJNS7_ILi1EEESI_SI_EEESC_SE_Li128ELb1ELb1ELb1ELb0EEENS1_36VarlenDynamicPersistentTileSchedulerILi128ELi80ELi128ELi128ELb1ELb1ELb0ELb1ELb1ELb1EEEEEEEEEvNT_6ParamsE)
        /*0218*/ 	.word	0x00000000


	//----- nvinfo : EIATTR_MIN_STACK_SIZE
	.align		4
.L_100:
        /*021c*/ 	.byte	0x04, 0x12
        /*021e*/ 	.short	(.L_102 - .L_101)
	.align		4
.L_101:
        /*0220*/ 	.word	index@(_ZN7cutlass13device_kernelIN5flash19enable_sm80_to_sm89INS1_16FlashAttnFwdSm80INS1_25CollectiveMainloopFwdSm80ILi4ELi1ELb0EN4cute5tupleIJNS5_1CILi128EEENS7_ILi112EEENS7_ILi64EEEEEELi64ENS_6half_tEfNS_4arch4Sm80ELb0ELb0ELb0ELb0ELb0ELb0ELb1ELb1EEENS1_21CollectiveEpilogueFwdINS6_IJS8_SA_S9_EEENS6_IJNS7_ILi1EEESI_SI_EEESC_SE_Li128ELb0ELb1ELb1ELb0EEENS1_19SingleTileSchedulerILb0ELb1ELb1ELi128EEEEEEEEEvNT_6ParamsE)
        /*0224*/ 	.word	0x00000000


	//----- nvinfo : EIATTR_MIN_STACK_SIZE
	.align		4
.L_102:
        /*0228*/ 	.byte	0x04, 0x12
        /*022a*/ 	.short	(.L_104 - .L_103)
	.align		4
.L_103:
        /*022c*/ 	.word	index@(_ZN7cutlass13device_kernelIN5flash19enable_sm80_to_sm89INS1_16FlashAttnFwdSm80INS1_25CollectiveMainloopFwdSm80ILi4ELi1ELb0EN4cute5tupleIJNS5_1CILi128EEENS7_ILi80EEENS7_ILi64EEEEEELi64ENS_6half_tEfNS_4arch4Sm80ELb0ELb0ELb0ELb1ELb0ELb0ELb1ELb1EEENS1_21CollectiveEpilogueFwdINS6_IJS8_SA_S9_EEENS6_IJNS7_ILi1EEESI_SI_EEESC_SE_Li128ELb1ELb1ELb1ELb0EEENS1_36VarlenDynamicPersistentTileSchedulerILi128ELi80ELi128ELi128ELb1ELb1ELb0ELb0ELb1ELb1EEEEEEEEEvNT_6ParamsE)
        /*0230*/ 	.word	0x00000000


	//----- nvinfo : EIATTR_MIN_STACK_SIZE
	.align		4
.L_104:
        /*0234*/ 	.byte	0x04, 0x12
        /*0236*/ 	.short	(.L_106 - .L_105)
	.align		4
.L_105:
        /*0238*/ 	.word	index@(_ZN7cutlass13device_kernelIN5flash19enable_sm80_to_sm89INS1_16FlashAttnFwdSm80INS1_25CollectiveMainloopFwdSm80ILi4ELi1ELb0EN4cute5tupleIJNS5_1CILi128EEENS7_ILi80EEENS7_ILi64EEEEEELi64ENS_6half_tEfNS_4arch4Sm80ELb0ELb0ELb0ELb1ELb0ELb1ELb1ELb1EEENS1_21CollectiveEpilogueFwdINS6_IJS8_SA_S9_EEENS6_IJNS7_ILi1EEESI_SI_EEESC_SE_Li128ELb1ELb1ELb1ELb0EEENS1_36VarlenDynamicPersistentTileSchedulerILi128ELi80ELi128ELi128ELb1ELb1ELb0ELb0ELb1ELb1EEEEEEEEEvNT_6ParamsE)
        /*023c*/ 	.word	0x00000000


	//----- nvinfo : EIATTR_MIN_STACK_SIZE
	.align		4
.L_106:
        /*0240*/ 	.byte	0x04, 0x12
        /*0242*/ 	.short	(.L_108 - .L_107)
	.align		4
.L_107:
        /*0244*/ 	.word	index@(_ZN7cutlass13device_kernelIN5flash19enable_sm80_to_sm89INS1_16FlashAttnFwdSm80INS1_25CollectiveMainloopFwdSm80ILi4ELi1ELb0EN4cute5tupleIJNS5_1CILi128EEENS7_ILi96EEENS7_ILi64EEEEEELi64ENS_6half_tEfNS_4arch4Sm80ELb0ELb1ELb0ELb0ELb0ELb0ELb1ELb1EEENS1_21CollectiveEpilogueFwdINS6_IJS8_SA_S9_EEENS6_IJNS7_ILi1EEESI_SI_EEESC_SE_Li128ELb0ELb1ELb1ELb0EEENS1_19SingleTileSchedulerILb0ELb1ELb1ELi128EEEEEEEEEvNT_6ParamsE)
        /*0248*/ 	.word	0x00000000


	//----- nvinfo : EIATTR_MIN_STACK_SIZE
	.align		4
.L_108:
        /*024c*/ 	.byte	0x04, 0x12
        /*024e*/ 	.short	(.L_110 - .L_109)
	.align		4
.L_109:
        /*0250*/ 	.word	index@(_ZN7cutlass13device_kernelIN5flash19enable_sm80_to_sm89INS1_16FlashAttnFwdSm80INS1_25CollectiveMainloopFwdSm80ILi4ELi1ELb0EN4cute5tupleIJNS5_1CILi128EEENS7_ILi80EEENS7_ILi64EEEEEELi64ENS_6half_tEfNS_4arch4Sm80ELb0ELb1ELb0ELb1ELb0ELb0ELb1ELb1EEENS1_21CollectiveEpilogueFwdINS6_IJS8_SA_S9_EEENS6_IJNS7_ILi1EEESI_SI_EEESC_SE_Li128ELb1ELb1ELb1ELb0EEENS1_36VarlenDynamicPersistentTileSchedulerILi128ELi80ELi128ELi128ELb1ELb1ELb0ELb1ELb0ELb1EEEEEEEEEvNT_6ParamsE)
        /*0254*/ 	.word	0x00000000


	//----- nvinfo : EIATTR_MIN_STACK_SIZE
	.align		4
.L_110:
        /*0258*/ 	.byte	0x04, 0x12
        /*025a*/ 	.short	(.L_112 - .L_111)
	.align		4
.L_111:
        /*025c*/ 	.word	index@(_ZN7cutlass13device_kernelIN5flash19enable_sm80_to_sm89INS1_16FlashAttnFwdSm80INS1_25CollectiveMainloopFwdSm80ILi4ELi1ELb0EN4cute5tupleIJNS5_1CILi128EEENS7_ILi80EEENS7_ILi64EEEEEELi64ENS_6half_tEfNS_4arch4Sm80ELb0ELb1ELb0ELb1ELb0ELb1ELb1ELb1EEENS1_21CollectiveEpilogueFwdINS6_IJS8_SA_S9_EEENS6_IJNS7_ILi1EEESI_SI_EEESC_SE_Li128ELb1ELb1ELb1ELb0EEENS1_36VarlenDynamicPersistentTileSchedulerILi128ELi80ELi128ELi128ELb1ELb1ELb0ELb1ELb0ELb1EEEEEEEEEvNT_6ParamsE)
        /*0260*/ 	.word	0x00000000


	//----- nvinfo : EIATTR_MIN_STACK_SIZE
	.align		4
.L_112:
        /*0264*/ 	.byte	0x04, 0x12
        /*0266*/ 	.short	(.L_114 - .L_113)
	.align		4
.L_113:
        /*0268*/ 	.word	index@(_ZN7cutlass13device_kernelIN5flash19enable_sm80_to_sm89INS1_16FlashAttnFwdSm80INS1_25CollectiveMainloopFwdSm80ILi4ELi1ELb0EN4cute5tupleIJNS5_1CILi128EEENS7_ILi112EEENS7_ILi64EEEEEELi64ENS_6half_tEfNS_4arch4Sm80ELb1ELb0ELb0ELb0ELb0ELb0ELb1ELb1EEENS1_21CollectiveEpilogueFwdINS6_IJS8_SA_S9_EEENS6_IJNS7_ILi1EEESI_SI_EEESC_SE_Li128ELb0ELb1ELb1ELb0EEENS1_30DynamicPersistentTileSchedulerILi128ELi128ELb1ELb1ELb0EEEEEEEEEvNT_6ParamsE)
        /*026c*/ 	.word	0x00000000


	//----- nvinfo : EIATTR_MIN_STACK_SIZE
	.align		4
.L_114:
        /*0270*/ 	.byte	0x04, 0x12
        /*0272*/ 	.short	(.L_116 - .L_115)
	.align		4
.L_115:
        /*0274*/ 	.word	index@(_ZN7cutlass13device_kernelIN5flash19enable_sm80_to_sm89INS1_16FlashAttnFwdSm80INS1_25CollectiveMainloopFwdSm80ILi4ELi1ELb0EN4cute5tupleIJNS5_1CILi128EEENS7_ILi80EEENS7_ILi64EEEEEELi64ENS_6half_tEfNS_4arch4Sm80ELb1ELb0ELb0ELb1ELb0ELb0ELb1ELb1EEENS1_21CollectiveEpilogueFwdINS6_IJS8_SA_S9_EEENS6_IJNS7_ILi1EEESI_SI_EEESC_SE_Li128ELb1ELb1ELb1ELb0EEENS1_36VarlenDynamicPersistentTileSchedulerILi128ELi80ELi128ELi128ELb1ELb1ELb0ELb1ELb1ELb1EEEEEEEEEvNT_6ParamsE)
        /*0278*/ 	.word	0x00000000


	//----- nvinfo : EIATTR_MIN_STACK_SIZE
	.align		4
.L_116:
        /*027c*/ 	.byte	0x04, 0x12
        /*027e*/ 	.short	(.L_118 - .L_117)
	.align		4
.L_117:
        /*0280*/ 	.word	index@(_ZN7cutlass13device_kernelIN5flash19enable_sm80_to_sm89INS1_16FlashAttnFwdSm80INS1_25CollectiveMainloopFwdSm80ILi4ELi1ELb0EN4cute5tupleIJNS5_1CILi128EEENS7_ILi80EEENS7_ILi64EEEEEELi64ENS_6half_tEfNS_4arch4Sm80ELb1ELb0ELb0ELb1ELb0ELb1ELb1ELb1EEENS1_21CollectiveEpilogueFwdINS6_IJS8_SA_S9_EEENS6_IJNS7_ILi1EEESI_SI_EEESC_SE_Li128ELb1ELb1ELb1ELb0EEENS1_36VarlenDynamicPersistentTileSchedulerILi128ELi80ELi128ELi128ELb1ELb1ELb0ELb1ELb1ELb1EEEEEEEEEvNT_6ParamsE)
        /*0284*/ 	.word	0x00000000
.L_118:


//--------------------- .nv.compat                --------------------------
	.section	.nv.compat,"",@"SHT_CUDA_COMPAT_INFO"
	.align	4
        /*0000*/ 	.byte	0x02, 0x09, 0x01, 0x00, 0x02, 0x02, 0x01, 0x00, 0x02, 0x05, 0x05, 0x00, 0x03, 0x07, 0x01, 0x01
        /*0010*/ 	.byte	0x02, 0x03, 0x00, 0x00, 0x02, 0x06, 0x01, 0x00, 0x04, 0x0b, 0x08, 0x00, 0x00, 0x00, 0x00, 0x00
        /*0020*/ 	.byte	0x00, 0x00, 0x00, 0x00


//--------------------- .nv.info._ZN7cutlass13device_kernelIN5flash19enable_sm80_to_sm89INS1_16FlashAttnFwdSm80INS1_25CollectiveMainloopFwdSm80ILi4ELi1ELb0EN4cute5tupleIJNS5_1CILi128EEENS7_ILi112EEENS7_ILi64EEEEEELi64ENS_6half_tEfNS_4arch4Sm80ELb0ELb0ELb1ELb0ELb0ELb0ELb1ELb1EEENS1_21CollectiveEpilogueFwdINS6_IJS8_SA_S9_EEENS6_IJNS7_ILi1EEESI_SI_EEESC_SE_Li128ELb0ELb1ELb1ELb0EEENS1_19SingleTileSchedulerILb0ELb1ELb1ELi128EEEEEEEEEvNT_6ParamsE --------------------------
	.section	.nv.info._ZN7cutlass13device_kernelIN5flash19enable_sm80_to_sm89INS1_16FlashAttnFwdSm80INS1_25CollectiveMainloopFwdSm80ILi4ELi1ELb0EN4cute5tupleIJNS5_1CILi128EEENS7_ILi112EEENS7_ILi64EEEEEELi64ENS_6half_tEfNS_4arch4Sm80ELb0ELb0ELb1ELb0ELb0ELb0ELb1ELb1EEENS1_21CollectiveEpilogueFwdINS6_IJS8_SA_S9_EEENS6_IJNS7_ILi1EEESI_SI_EEESC_SE_Li128ELb0ELb1ELb1ELb0EEENS1_19SingleTileSchedulerILb0ELb1ELb1ELi128EEEEEEEEEvNT_6ParamsE,"",@"SHT_CUDA_INFO"
	.sectionflags	@""
	.align	4


	//----- nvinfo : EIATTR_CUDA_API_VERSION
	.align		4
        /*0000*/ 	.byte	0x04, 0x37
        /*0002*/ 	.short	(.L_120 - .L_119)
.L_119:
        /*0004*/ 	.word	0x00000082


	//----- nvinfo : EIATTR_KPARAM_INFO
	.align		4
.L_120:
        /*0008*/ 	.byte	0x04, 0x17
        /*000a*/ 	.short	(.L_122 - .L_121)
.L_121:
        /*000c*/ 	.word	0x00000000
        /*0010*/ 	.short	0x0000
        /*0012*/ 	.short	0x0000
        /*0014*/ 	.byte	0x00, 0xf0, 0x61, 0x10


	//----- nvinfo : EIATTR_SPARSE_MMA_MASK
	.align		4
.L_122:
        /*0018*/ 	.byte	0x03, 0x50
        /*001a*/ 	.short	0x0000


	//----- nvinfo : EIATTR_MAXREG_COUNT
	.align		4
        /*001c*/ 	.byte	0x03, 0x1b
        /*001e*/ 	.short	0x00ff


	//----- nvinfo : EIATTR_MERCURY_ISA_VERSION
	.align		4
        /*0020*/ 	.byte	0x03, 0x5f
        /*0022*/ 	.short	0x0101


	//----- nvinfo : EIATTR_EXIT_INSTR_OFFSETS
	.align		4
        /*0024*/ 	.byte	0x04, 0x1c
        /*0026*/ 	.short	(.L_124 - .L_123)


	//   ....[0]....
.L_123:
        /*0028*/ 	.word	0x00000010


	//----- nvinfo : EIATTR_MAX_THREADS
	.align		4
.L_124:
        /*002c*/ 	.byte	0x04, 0x05
        /*002e*/ 	.short	(.L_126 - .L_125)
.L_125:
        /*0030*/ 	.word	0x00000080
        /*0034*/ 	.word	0x00000001
        /*0038*/ 	.word	0x00000001


	//----- nvinfo : EIATTR_CBANK_PARAM_SIZE
	.align		4
.L_126:
        /*003c*/ 	.byte	0x03, 0x19
        /*003e*/ 	.short	0x0418


	//----- nvinfo : EIATTR_PARAM_CBANK
	.align		4
        /*0040*/ 	.byte	0x04, 0x0a
        /*0042*/ 	.short	(.L_128 - .L_127)
	.align		4
.L_127:
        /*0044*/ 	.word	index@(.nv.constant0._ZN7cutlass13device_kernelIN5flash19enable_sm80_to_sm89INS1_16FlashAttnFwdSm80INS1_25CollectiveMainloopFwdSm80ILi4ELi1ELb0EN4cute5tupleIJNS5_1CILi128EEENS7_ILi112EEENS7_ILi64EEEEEELi64ENS_6half_tEfNS_4arch4Sm80ELb0ELb0ELb1ELb0ELb0ELb0ELb1ELb1EEENS1_21CollectiveEpilogueFwdINS6_IJS8_SA_S9_EEENS6_IJNS7_ILi1EEESI_SI_EEESC_SE_Li128ELb0ELb1ELb1ELb0EEENS1_19SingleTileSchedulerILb0ELb1ELb1ELi128EEEEEEEEEvNT_6ParamsE)
        /*0048*/ 	.short	0x0210
        /*004a*/ 	.short	0x0418


	//----- nvinfo : EIATTR_SW_WAR
	.align		4
.L_128:
        /*004c*/ 	.byte	0x04, 0x36
        /*004e*/ 	.short	(.L_130 - .L_129)
.L_129:
        /*0050*/ 	.word	0x00000008
.L_130:


//--------------------- .nv.info._ZN7cutlass13device_kernelIN5flash19enable_sm80_to_sm89INS1_16FlashAttnFwdSm80INS1_25CollectiveMainloopFwdSm80ILi4ELi1ELb0EN4cute5tupleIJNS5_1CILi128EEENS7_ILi80EEENS7_ILi64EEEEEELi64ENS_6half_tEfNS_4arch4Sm80ELb0ELb0ELb1ELb1ELb0ELb0ELb1ELb1EEENS1_21CollectiveEpilogueFwdINS6_IJS8_SA_S9_EEENS6_IJNS7_ILi1EEESI_SI_EEESC_SE_Li128ELb1ELb1ELb1ELb0EEENS1_36VarlenDynamicPersistentTileSchedulerILi128ELi80ELi128ELi128ELb1ELb1ELb0ELb0ELb1ELb1EEEEEEEEEvNT_6ParamsE --------------------------
	.section	.nv.info._ZN7cutlass13device_kernelIN5flash19enable_sm80_to_sm89INS1_16FlashAttnFwdSm80INS1_25CollectiveMainloopFwdSm80ILi4ELi1ELb0EN4cute5tupleIJNS5_1CILi128EEENS7_ILi80EEENS7_ILi64EEEEEELi64ENS_6half_tEfNS_4arch4Sm80ELb0ELb0ELb1ELb1ELb0ELb0ELb1ELb1EEENS1_21CollectiveEpilogueFwdINS6_IJS8_SA_S9_EEENS6_IJNS7_ILi1EEESI_SI_EEESC_SE_Li128ELb1ELb1ELb1ELb0EEENS1_36VarlenDynamicPersistentTileSchedulerILi128ELi80ELi128ELi128ELb1ELb1ELb0ELb0ELb1ELb1EEEEEEEEEvNT_6ParamsE,"",@"SHT_CUDA_INFO"
	.sectionflags	@""
	.align	4


	//----- nvinfo : EIATTR_CUDA_API_VERSION
	.align		4
        /*0000*/ 	.byte	0x04, 0x37
        /*0002*/ 	.short	(.L_132 - .L_131)
.L_131:
        /*0004*/ 	.word	0x00000082


	//----- nvinfo : EIATTR_KPARAM_INFO
	.align		4
.L_132:
        /*0008*/ 	.byte	0x04, 0x17
        /*000a*/ 	.short	(.L_134 - .L_133)
.L_133:
        /*000c*/ 	.word	0x00000000
        /*0010*/ 	.short	0x0000
        /*0012*/ 	.short	0x0000
        /*0014*/ 	.byte	0x00, 0xf0, 0xe1, 0x10


	//----- nvinfo : EIATTR_SPARSE_MMA_MASK
	.align		4
.L_134:
        /*0018*/ 	.byte	0x03, 0x50
        /*001a*/ 	.short	0x0000


	//----- nvinfo : EIATTR_MAXREG_COUNT
	.align		4
        /*001c*/ 	.byte	0x03, 0x1b
        /*001e*/ 	.short	0x00ff


	//----- nvinfo : EIATTR_MERCURY_ISA_VERSION
	.align		4
        /*0020*/ 	.byte	0x03, 0x5f
        /*0022*/ 	.short	0x0101


	//----- nvinfo : EIATTR_EXIT_INSTR_OFFSETS
	.align		4
        /*0024*/ 	.byte	0x04, 0x1c
        /*0026*/ 	.short	(.L_136 - .L_135)


	//   ....[0]....
.L_135:
        /*0028*/ 	.word	0x00000010


	//----- nvinfo : EIATTR_MAX_THREADS
	.align		4
.L_136:
        /*002c*/ 	.byte	0x04, 0x05
        /*002e*/ 	.short	(.L_138 - .L_137)
.L_137:
        /*0030*/ 	.word	0x00000080
        /*0034*/ 	.word	0x00000001
        /*0038*/ 	.word	0x00000001


	//----- nvinfo : EIATTR_CBANK_PARAM_SIZE
	.align		4
.L_138:
        /*003c*/ 	.byte	0x03, 0x19
        /*003e*/ 	.short	0x0438


	//----- nvinfo : EIATTR_PARAM_CBANK
	.align		4
        /*0040*/ 	.byte	0x04, 0x0a
        /*0042*/ 	.short	(.L_140 - .L_139)
	.align		4
.L_139:
        /*0044*/ 	.word	index@(.nv.constant0._ZN7cutlass13device_kernelIN5flash19enable_sm80_to_sm89INS1_16FlashAttnFwdSm80INS1_25CollectiveMainloopFwdSm80ILi4ELi1ELb0EN4cute5tupleIJNS5_1CILi128EEENS7_ILi80EEENS7_ILi64EEEEEELi64ENS_6half_tEfNS_4arch4Sm80ELb0ELb0ELb1ELb1ELb0ELb0ELb1ELb1EEENS1_21CollectiveEpilogueFwdINS6_IJS8_SA_S9_EEENS6_IJNS7_ILi1EEESI_SI_EEESC_SE_Li128ELb1ELb1ELb1ELb0EEENS1_36VarlenDynamicPersistentTileSchedulerILi128ELi80ELi128ELi128ELb1ELb1ELb0ELb0ELb1ELb1EEEEEEEEEvNT_6ParamsE)
        /*0048*/ 	.short	0x0210
        /*004a*/ 	.short	0x0438


	//----- nvinfo : EIATTR_SW_WAR
	.align		4
.L_140:
        /*004c*/ 	.byte	0x04, 0x36
        /*004e*/ 	.short	(.L_142 - .L_141)
.L_141:
        /*0050*/ 	.word	0x00000008
.L_142:


//--------------------- .nv.info._ZN7cutlass13device_kernelIN5flash19enable_sm80_to_sm89INS1_16FlashAttnFwdSm80INS1_25CollectiveMainloopFwdSm80ILi4ELi1ELb0EN4cute5tupleIJNS5_1CILi128EEENS7_ILi80EEENS7_ILi64EEEEEELi64ENS_6half_tEfNS_4arch4Sm80ELb0ELb0ELb1ELb1ELb0ELb1ELb1ELb1EEENS1_21CollectiveEpilogueFwdINS6_IJS8_SA_S9_EEENS6_IJNS7_ILi1EEESI_SI_EEESC_SE_Li128ELb1ELb1ELb1ELb0EEENS1_36VarlenDynamicPersistentTileSchedulerILi128ELi80ELi128ELi128ELb1ELb1ELb0ELb0ELb1ELb1EEEEEEEEEvNT_6ParamsE --------------------------
	.section	.nv.info._ZN7cutlass13device_kernelIN5flash19enable_sm80_to_sm89INS1_16FlashAttnFwdSm80INS1_25CollectiveMainloopFwdSm80ILi4ELi1ELb0EN4cute5tupleIJNS5_1CILi128EEENS7_ILi80EEENS7_ILi64EEEEEELi64ENS_6half_tEfNS_4arch4Sm80ELb0ELb0ELb1ELb1ELb0ELb1ELb1ELb1EEENS1_21CollectiveEpilogueFwdINS6_IJS8_SA_S9_EEENS6_IJNS7_ILi1EEESI_SI_EEESC_SE_Li128ELb1ELb1ELb1ELb0EEENS1_36VarlenDynamicPersistentTileSchedulerILi128ELi80ELi128ELi128ELb1ELb1ELb0ELb0ELb1ELb1EEEEEEEEEvNT_6ParamsE,"",@"SHT_CUDA_INFO"
	.sectionflags	@""
	.align	4


	//----- nvinfo : EIATTR_CUDA_API_VERSION
	.align		4
        /*0000*/ 	.byte	0x04, 0x37
        /*0002*/ 	.short	(.L_144 - .L_143)
.L_143:
        /*0004*/ 	.word	0x00000082


	//----- nvinfo : EIATTR_KPARAM_INFO
	.align		4
.L_144:
        /*0008*/ 	.byte	0x04, 0x17
        /*000a*/ 	.short	(.L_146 - .L_145)
.L_145:
        /*000c*/ 	.word	0x00000000
        /*0010*/ 	.short	0x0000
        /*0012*/ 	.short	0x0000
        /*0014*/ 	.byte	0x00, 0xf0, 0xe1, 0x10


	//----- nvinfo : EIATTR_SPARSE_MMA_MASK
	.align		4
.L_146:
        /*0018*/ 	.byte	0x03, 0x50
        /*001a*/ 	.short	0x0000


	//----- nvinfo : EIATTR_MAXREG_COUNT
	.align		4
        /*001c*/ 	.byte	0x03, 0x1b
        /*001e*/ 	.short	0x00ff


	//----- nvinfo : EIATTR_MERCURY_ISA_VERSION
	.align		4
        /*0020*/ 	.byte	0x03, 0x5f
        /*0022*/ 	.short	0x0101


	//----- nvinfo : EIATTR_EXIT_INSTR_OFFSETS
	.align		4
        /*0024*/ 	.byte	0x04, 0x1c
        /*0026*/ 	.short	(.L_148 - .L_147)


	//   ....[0]....
.L_147:
        /*0028*/ 	.word	0x00000010


	//----- nvinfo : EIATTR_MAX_THREADS
	.align		4
.L_148:
        /*002c*/ 	.byte	0x04, 0x05
        /*002e*/ 	.short	(.L_150 - .L_149)
.L_149:
        /*0030*/ 	.word	0x00000080
        /*0034*/ 	.word	0x00000001
        /*0038*/ 	.word	0x00000001


	//----- nvinfo : EIATTR_CBANK_PARAM_SIZE
	.align		4
.L_150:
        /*003c*/ 	.byte	0x03, 0x19
        /*003e*/ 	.short	0x0438


	//----- nvinfo : EIATTR_PARAM_CBANK
	.align		4
        /*0040*/ 	.byte	0x04, 0x0a
        /*0042*/ 	.short	(.L_152 - .L_151)
	.align		4
.L_151:
        /*0044*/ 	.word	index@(.nv.constant0._ZN7cutlass13device_kernelIN5flash19enable_sm80_to_sm89INS1_16FlashAttnFwdSm80INS1_25CollectiveMainloopFwdSm80ILi4ELi1ELb0EN4cute5tupleIJNS5_1CILi128EEENS7_ILi80EEENS7_ILi64EEEEEELi64ENS_6half_tEfNS_4arch4Sm80ELb0ELb0ELb1ELb1ELb0ELb1ELb1ELb1EEENS1_21CollectiveEpilogueFwdINS6_IJS8_SA_S9_EEENS6_IJNS7_ILi1EEESI_SI_EEESC_SE_Li128ELb1ELb1ELb1ELb0EEENS1_36VarlenDynamicPersistentTileSchedulerILi128ELi80ELi128ELi128ELb1ELb1ELb0ELb0ELb1ELb1EEEEEEEEEvNT_6ParamsE)
        /*0048*/ 	.short	0x0210
        /*004a*/ 	.short	0x0438


	//----- nvinfo : EIATTR_SW_WAR
	.align		4
.L_152:
        /*004c*/ 	.byte	0x04, 0x36
        /*004e*/ 	.short	(.L_154 - .L_153)
.L_153:
        /*0050*/ 	.word	0x00000008
.L_154:


//--------------------- .nv.info._ZN7cutlass13device_kernelIN5flash19enable_sm80_to_sm89INS1_16FlashAttnFwdSm80INS1_25CollectiveMainloopFwdSm80ILi4ELi1ELb0EN4cute5tupleIJNS5_1CILi128EEENS7_ILi96EEENS7_ILi64EEEEEELi64ENS_6half_tEfNS_4arch4Sm80ELb0ELb1ELb1ELb0ELb0ELb0ELb1ELb1EEENS1_21CollectiveEpilogueFwdINS6_IJS8_SA_S9_EEENS6_IJNS7_ILi1EEESI_SI_EEESC_SE_Li128ELb0ELb1ELb1ELb0EEENS1_19SingleTileSchedulerILb0ELb1ELb1ELi128EEEEEEEEEvNT_6ParamsE --------------------------
	.section	.nv.info._ZN7cutlass13device_kernelIN5flash19enable_sm80_to_sm89INS1_16FlashAttnFwdSm80INS1_25CollectiveMainloopFwdSm80ILi4ELi1ELb0EN4cute5tupleIJNS5_1CILi128EEENS7_ILi96EEENS7_ILi64EEEEEELi64ENS_6half_tEfNS_4arch4Sm80ELb0ELb1ELb1ELb0ELb0ELb0ELb1ELb1EEENS1_21CollectiveEpilogueFwdINS6_IJS8_SA_S9_EEENS6_IJNS7_ILi1EEESI_SI_EEESC_SE_Li128ELb0ELb1ELb1ELb0EEENS1_19SingleTileSchedulerILb0ELb1ELb1ELi128EEEEEEEEEvNT_6ParamsE,"",@"SHT_CUDA_INFO"
	.sectionflags	@""
	.align	4


	//----- nvinfo : EIATTR_CUDA_API_VERSION
	.align		4
        /*0000*/ 	.byte	0x04, 0x37
        /*0002*/ 	.short	(.L_156 - .L_155)
.L_155:
        /*0004*/ 	.word	0x00000082


	//----- nvinfo : EIATTR_KPARAM_INFO
	.align		4
.L_156:
        /*0008*/ 	.byte	0x04, 0x17
        /*000a*/ 	.short	(.L_158 - .L_157)
.L_157:
        /*000c*/ 	.word	0x00000000
        /*0010*/ 	.short	0x0000
        /*0012*/ 	.short	0x0000
        /*0014*/ 	.byte	0x00, 0xf0, 0x61, 0x10


	//----- nvinfo : EIATTR_SPARSE_MMA_MASK
	.align		4
.L_158:
        /*0018*/ 	.byte	0x03, 0x50
        /*001a*/ 	.short	0x0000


	//----- nvinfo : EIATTR_MAXREG_COUNT
	.align		4
        /*001c*/ 	.byte	0x03, 0x1b
        /*001e*/ 	.short	0x00ff


	//----- nvinfo : EIATTR_MERCURY_ISA_VERSION
	.align		4
        /*0020*/ 	.byte	0x03, 0x5f
        /*0022*/ 	.short	0x0101


	//----- nvinfo : EIATTR_EXIT_INSTR_OFFSETS
	.align		4
        /*0024*/ 	.byte	0x04, 0x1c
        /*0026*/ 	.short	(.L_160 - .L_159)


	//   ....[0]....
.L_159:
        /*0028*/ 	.word	0x00000010


	//----- nvinfo : EIATTR_MAX_THREADS
	.align		4
.L_160:
        /*002c*/ 	.byte	0x04, 0x05
        /*002e*/ 	.short	(.L_162 - .L_161)
.L_161:
        /*0030*/ 	.word	0x00000080
        /*0034*/ 	.word	0x00000001
        /*0038*/ 	.word	0x00000001


	//----- nvinfo : EIATTR_CBANK_PARAM_SIZE
	.align		4
.L_162:
        /*003c*/ 	.byte	0x03, 0x19
        /*003e*/ 	.short	0x0418


	//----- nvinfo : EIATTR_PARAM_CBANK
	.align		4
        /*0040*/ 	.byte	0x04, 0x0a
        /*0042*/ 	.short	(.L_164 - .L_163)
	.align		4
.L_163:
        /*0044*/ 	.word	index@(.nv.constant0._ZN7cutlass13device_kernelIN5flash19enable_sm80_to_sm89INS1_16FlashAttnFwdSm80INS1_25CollectiveMainloopFwdSm80ILi4ELi1ELb0EN4cute5tupleIJNS5_1CILi128EEENS7_ILi96EEENS7_ILi64EEEEEELi64ENS_6half_tEfNS_4arch4Sm80ELb0ELb1ELb1ELb0ELb0ELb0ELb1ELb1EEENS1_21CollectiveEpilogueFwdINS6_IJS8_SA_S9_EEENS6_IJNS7_ILi1EEESI_SI_EEESC_SE_Li128ELb0ELb1ELb1ELb0EEENS1_19SingleTileSchedulerILb0ELb1ELb1ELi128EEEEEEEEEvNT_6ParamsE)
        /*0048*/ 	.short	0x0210
        /*004a*/ 	.short	0x0418


	//----- nvinfo : EIATTR_SW_WAR
	.align		4
.L_164:
        /*004c*/ 	.byte	0x04, 0x36
        /*004e*/ 	.short	(.L_166 - .L_165)
.L_165:
        /*0050*/ 	.word	0x00000008
.L_166:


//--------------------- .nv.info._ZN7cutlass13device_kernelIN5flash19enable_sm80_to_sm89INS1_16FlashAttnFwdSm80INS1_25CollectiveMainloopFwdSm80ILi4ELi1ELb0EN4cute5tupleIJNS5_1CILi128EEENS7_ILi80EEENS7_ILi64EEEEEELi64ENS_6half_tEfNS_4arch4Sm80ELb0ELb1ELb1ELb1ELb0ELb0ELb1ELb1EEENS1_21CollectiveEpilogueFwdINS6_IJS8_SA_S9_EEENS6_IJNS7_ILi1EEESI_SI_EEESC_SE_Li128ELb1ELb1ELb1ELb0EEENS1_36VarlenDynamicPersistentTileSchedulerILi128ELi80ELi128ELi128ELb1ELb1ELb0ELb1ELb0ELb1EEEEEEEEEvNT_6ParamsE --------------------------
	.section	.nv.info._ZN7cutlass13device_kernelIN5flash19enable_sm80_to_sm89INS1_16FlashAttnFwdSm80INS1_25CollectiveMainloopFwdSm80ILi4ELi1ELb0EN4cute5tupleIJNS5_1CILi128EEENS7_ILi80EEENS7_ILi64EEEEEELi64ENS_6half_tEfNS_4arch4Sm80ELb0ELb1ELb1ELb1ELb0ELb0ELb1ELb1EEENS1_21CollectiveEpilogueFwdINS6_IJS8_SA_S9_EEENS6_IJNS7_ILi1EEESI_SI_EEESC_SE_Li128ELb1ELb1ELb1ELb0EEENS1_36VarlenDynamicPersistentTileSchedulerILi128ELi80ELi128ELi128ELb1ELb1ELb0ELb1ELb0ELb1EEEEEEEEEvNT_6ParamsE,"",@"SHT_CUDA_INFO"
	.sectionflags	@""
	.align	4


	//----- nvinfo : EIATTR_CUDA_API_VERSION
	.align		4
        /*0000*/ 	.byte	0x04, 0x37
        /*0002*/ 	.short	(.L_168 - .L_167)
.L_167:
        /*0004*/ 	.word	0x00000082


	//----- nvinfo : EIATTR_KPARAM_INFO
	.align		4
.L_168:
        /*0008*/ 	.byte	0x04, 0x17
        /*000a*/ 	.short	(.L_170 - .L_169)
.L_169:
        /*000c*/ 	.word	0x00000000
        /*0010*/ 	.short	0x0000
        /*0012*/ 	.short	0x0000
        /*0014*/ 	.byte	0x00, 0xf0, 0xe1, 0x10


	//----- nvinfo : EIATTR_SPARSE_MMA_MASK
	.align		4
.L_170:
        /*0018*/ 	.byte	0x03, 0x50
        /*001a*/ 	.short	0x0000


	//----- nvinfo : EIATTR_MAXREG_COUNT
	.align		4
        /*001c*/ 	.byte	0x03, 0x1b
        /*001e*/ 	.short	0x00ff


	//----- nvinfo : EIATTR_MERCURY_ISA_VERSION
	.align		4
        /*0020*/ 	.byte	0x03, 0x5f
        /*0022*/ 	.short	0x0101


	//----- nvinfo : EIATTR_EXIT_INSTR_OFFSETS
	.align		4
        /*0024*/ 	.byte	0x04, 0x1c
        /*0026*/ 	.short	(.L_172 - .L_171)


	//   ....[0]....
.L_171:
        /*0028*/ 	.word	0x00000010


	//----- nvinfo : EIATTR_MAX_THREADS
	.align		4
.L_172:
        /*002c*/ 	.byte	0x04, 0x05
        /*002e*/ 	.short	(.L_174 - .L_173)
.L_173:
        /*0030*/ 	.word	0x00000080
        /*0034*/ 	.word	0x00000001
        /*0038*/ 	.word	0x00000001


	//----- nvinfo : EIATTR_CBANK_PARAM_SIZE
	.align		4
.L_174:
        /*003c*/ 	.byte	0x03, 0x19
        /*003e*/ 	.short	0x0438


	//----- nvinfo : EIATTR_PARAM_CBANK
	.align		4
        /*0040*/ 	.byte	0x04, 0x0a
        /*0042*/ 	.short	(.L_176 - .L_175)
	.align		4
.L_175:
        /*0044*/ 	.word	index@(.nv.constant0._ZN7cutlass13device_kernelIN5flash19enable_sm80_to_sm89INS1_16FlashAttnFwdSm80INS1_25CollectiveMainloopFwdSm80ILi4ELi1ELb0EN4cute5tupleIJNS5_1CILi128EEENS7_ILi80EEENS7_ILi64EEEEEELi64ENS_6half_tEfNS_4arch4Sm80ELb0ELb1ELb1ELb1ELb0ELb0ELb1ELb1EEENS1_21CollectiveEpilogueFwdINS6_IJS8_SA_S9_EEENS6_IJNS7_ILi1EEESI_SI_EEESC_SE_Li128ELb1ELb1ELb1ELb0EEENS1_36VarlenDynamicPersistentTileSchedulerILi128ELi80ELi128ELi128ELb1ELb1ELb0ELb1ELb0ELb1EEEEEEEEEvNT_6ParamsE)
        /*0048*/ 	.short	0x0210
        /*004a*/ 	.short	0x0438


	//----- nvinfo : EIATTR_SW_WAR
	.align		4
.L_176:
        /*004c*/ 	.byte	0x04, 0x36
        /*004e*/ 	.short	(.L_178 - .L_177)
.L_177:
        /*0050*/ 	.word	0x00000008
.L_178:


//--------------------- .nv.info._ZN7cutlass13device_kernelIN5flash19enable_sm80_to_sm89INS1_16FlashAttnFwdSm80INS1_25CollectiveMainloopFwdSm80ILi4ELi1ELb0EN4cute5tupleIJNS5_1CILi128EEENS7_ILi80EEENS7_ILi64EEEEEELi64ENS_6half_tEfNS_4arch4Sm80ELb0ELb1ELb1ELb1ELb0ELb1ELb1ELb1EEENS1_21CollectiveEpilogueFwdINS6_IJS8_SA_S9_EEENS6_IJNS7_ILi1EEESI_SI_EEESC_SE_Li128ELb1ELb1ELb1ELb0EEENS1_36VarlenDynamicPersistentTileSchedulerILi128ELi80ELi128ELi128ELb1ELb1ELb0ELb1ELb0ELb1EEEEEEEEEvNT_6ParamsE --------------------------
	.section	.nv.info._ZN7cutlass13device_kernelIN5flash19enable_sm80_to_sm89INS1_16FlashAttnFwdSm80INS1_25CollectiveMainloopFwdSm80ILi4ELi1ELb0EN4cute5tupleIJNS5_1CILi128EEENS7_ILi80EEENS7_ILi64EEEEEELi64ENS_6half_tEfNS_4arch4Sm80ELb0ELb1ELb1ELb1ELb0ELb1ELb1ELb1EEENS1_21CollectiveEpilogueFwdINS6_IJS8_SA_S9_EEENS6_IJNS7_ILi1EEESI_SI_EEESC_SE_Li128ELb1ELb1ELb1ELb0EEENS1_36VarlenDynamicPersistentTileSchedulerILi128ELi80ELi128ELi128ELb1ELb1ELb0ELb1ELb0ELb1EEEEEEEEEvNT_6ParamsE,"",@"SHT_CUDA_INFO"
	.sectionflags	@""
	.align	4


	//----- nvinfo : EIATTR_CUDA_API_VERSION
	.align		4
        /*0000*/ 	.byte	0x04, 0x37
        /*0002*/ 	.short	(.L_180 - .L_179)
.L_179:
        /*0004*/ 	.word	0x00000082


	//----- nvinfo : EIATTR_KPARAM_INFO
	.align		4
.L_180:
        /*0008*/ 	.byte	0x04, 0x17
        /*000a*/ 	.short	(.L_182 - .L_181)
.L_181:
        /*000c*/ 	.word	0x00000000
        /*0010*/ 	.short	0x0000
        /*0012*/ 	.short	0x0000
        /*0014*/ 	.byte	0x00, 0xf0, 0xe1, 0x10


	//----- nvinfo : EIATTR_SPARSE_MMA_MASK
	.align		4
.L_182:
        /*0018*/ 	.byte	0x03, 0x50
        /*001a*/ 	.short	0x0000


	//----- nvinfo : EIATTR_MAXREG_COUNT
	.align		4
        /*001c*/ 	.byte	0x03, 0x1b
        /*001e*/ 	.short	0x00ff


	//----- nvinfo : EIATTR_MERCURY_ISA_VERSION
	.align		4
        /*0020*/ 	.byte	0x03, 0x5f
        /*0022*/ 	.short	0x0101


	//----- nvinfo : EIATTR_EXIT_INSTR_OFFSETS
	.align		4
        /*0024*/ 	.byte	0x04, 0x1c
        /*0026*/ 	.short	(.L_184 - .L_183)


	//   ....[0]....
.L_183:
        /*0028*/ 	.word	0x00000010


	//----- nvinfo : EIATTR_MAX_THREADS
	.align		4
.L_184:
        /*002c*/ 	.byte	0x04, 0x05
        /*002e*/ 	.short	(.L_186 - .L_185)
.L_185:
        /*0030*/ 	.word	0x00000080
        /*0034*/ 	.word	0x00000001
        /*0038*/ 	.word	0x00000001


	//----- nvinfo : EIATTR_CBANK_PARAM_SIZE
	.align		4
.L_186:
        /*003c*/ 	.byte	0x03, 0x19
        /*003e*/ 	.short	0x0438


	//----- nvinfo : EIATTR_PARAM_CBANK
	.align		4
        /*0040*/ 	.byte	0x04, 0x0a
        /*0042*/ 	.short	(.L_188 - .L_187)
	.align		4
.L_187:
        /*0044*/ 	.word	index@(.nv.constant0._ZN7cutlass13device_kernelIN5flash19enable_sm80_to_sm89INS1_16FlashAttnFwdSm80INS1_25CollectiveMainloopFwdSm80ILi4ELi1ELb0EN4cute5tupleIJNS5_1CILi128EEENS7_ILi80EEENS7_ILi64EEEEEELi64ENS_6half_tEfNS_4arch4Sm80ELb0ELb1ELb1ELb1ELb0ELb1ELb1ELb1EEENS1_21CollectiveEpilogueFwdINS6_IJS8_SA_S9_EEENS6_IJNS7_ILi1EEESI_SI_EEESC_SE_Li128ELb1ELb1ELb1ELb0EEENS1_36VarlenDynamicPersistentTileSchedulerILi128ELi80ELi128ELi128ELb1ELb1ELb0ELb1ELb0ELb1EEEEEEEEEvNT_6ParamsE)
        /*0048*/ 	.short	0x0210
        /*004a*/ 	.short	0x0438


	//----- nvinfo : EIATTR_SW_WAR
	.align		4
.L_188:
        /*004c*/ 	.byte	0x04, 0x36
        /*004e*/ 	.short	(.L_190 - .L_189)
.L_189:
        /*0050*/ 	.word	0x00000008
.L_190:


//--------------------- .nv.info._ZN7cutlass13device_kernelIN5flash19enable_sm80_to_sm89INS1_16FlashAttnFwdSm80INS1_25CollectiveMainloopFwdSm80ILi4ELi1ELb0EN4cute5tupleIJNS5_1CILi128EEENS7_ILi112EEENS7_ILi64EEEEEELi64ENS_6half_tEfNS_4arch4Sm80ELb1ELb0ELb1ELb0ELb0ELb0ELb1ELb1EEENS1_21CollectiveEpilogueFwdINS6_IJS8_SA_S9_EEENS6_IJNS7_ILi1EEESI_SI_EEESC_SE_Li128ELb0ELb1ELb1ELb0EEENS1_30DynamicPersistentTileSchedulerILi128ELi128ELb1ELb1ELb0EEEEEEEEEvNT_6ParamsE --------------------------
	.section	.nv.info._ZN7cutlass13device_kernelIN5flash19enable_sm80_to_sm89INS1_16FlashAttnFwdSm80INS1_25CollectiveMainloopFwdSm80ILi4ELi1ELb0EN4cute5tupleIJNS5_1CILi128EEENS7_ILi112EEENS7_ILi64EEEEEELi64ENS_6half_tEfNS_4arch4Sm80ELb1ELb0ELb1ELb0ELb0ELb0ELb1ELb1EEENS1_21CollectiveEpilogueFwdINS6_IJS8_SA_S9_EEENS6_IJNS7_ILi1EEESI_SI_EEESC_SE_Li128ELb0ELb1ELb1ELb0EEENS1_30DynamicPersistentTileSchedulerILi128ELi128ELb1ELb1ELb0EEEEEEEEEvNT_6ParamsE,"",@"SHT_CUDA_INFO"
	.sectionflags	@""
	.align	4


	//----- nvinfo : EIATTR_CUDA_API_VERSION
	.align		4
        /*0000*/ 	.byte	0x04, 0x37
        /*0002*/ 	.short	(.L_192 - .L_191)
.L_191:
        /*0004*/ 	.word	0x00000082


	//----- nvinfo : EIATTR_KPARAM_INFO
	.align		4
.L_192:
        /*0008*/ 	.byte	0x04, 0x17
        /*000a*/ 	.short	(.L_194 - .L_193)
.L_193:
        /*000c*/ 	.word	0x00000000
        /*0010*/ 	.short	0x0000
        /*0012*/ 	.short	0x0000
        /*0014*/ 	.byte	0x00, 0xf0, 0xa1, 0x10


	//----- nvinfo : EIATTR_SPARSE_MMA_MASK
	.align		4
.L_194:
        /*0018*/ 	.byte	0x03, 0x50
        /*001a*/ 	.short	0x0000


	//----- nvinfo : EIATTR_MAXREG_COUNT
	.align		4
        /*001c*/ 	.byte	0x03, 0x1b
        /*001e*/ 	.short	0x00ff


	//----- nvinfo : EIATTR_MERCURY_ISA_VERSION
	.align		4
        /*0020*/ 	.byte	0x03, 0x5f
        /*0022*/ 	.short	0x0101


	//----- nvinfo : EIATTR_EXIT_INSTR_OFFSETS
	.align		4
        /*0024*/ 	.byte	0x04, 0x1c
        /*0026*/ 	.short	(.L_196 - .L_195)


	//   ....[0]....
.L_195:
        /*0028*/ 	.word	0x00000010


	//----- nvinfo : EIATTR_MAX_THREADS
	.align		4
.L_196:
        /*002c*/ 	.byte	0x04, 0x05
        /*002e*/ 	.short	(.L_198 - .L_197)
.L_197:
        /*0030*/ 	.word	0x00000080
        /*0034*/ 	.word	0x00000001
        /*0038*/ 	.word	0x00000001


	//----- nvinfo : EIATTR_CBANK_PARAM_SIZE
	.align		4
.L_198:
        /*003c*/ 	.byte	0x03, 0x19
        /*003e*/ 	.short	0x0428


	//----- nvinfo : EIATTR_PARAM_CBANK
	.align		4
        /*0040*/ 	.byte	0x04, 0x0a
        /*0042*/ 	.short	(.L_200 - .L_199)
	.align		4
.L_199:
        /*0044*/ 	.word	index@(.nv.constant0._ZN7cutlass13device_kernelIN5flash19enable_sm80_to_sm89INS1_16FlashAttnFwdSm80INS1_25CollectiveMainloopFwdSm80ILi4ELi1ELb0EN4cute5tupleIJNS5_1CILi128EEENS7_ILi112EEENS7_ILi64EEEEEELi64ENS_6half_tEfNS_4arch4Sm80ELb1ELb0ELb1ELb0ELb0ELb0ELb1ELb1EEENS1_21CollectiveEpilogueFwdINS6_IJS8_SA_S9_EEENS6_IJNS7_ILi1EEESI_SI_EEESC_SE_Li128ELb0ELb1ELb1ELb0EEENS1_30DynamicPersistentTileSchedulerILi128ELi128ELb1ELb1ELb0EEEEEEEEEvNT_6ParamsE)
        /*0048*/ 	.short	0x0210
        /*004a*/ 	.short	0x0428


	//----- nvinfo : EIATTR_SW_WAR
	.align		4
.L_200:
        /*004c*/ 	.byte	0x04, 0x36
        /*004e*/ 	.short	(.L_202 - .L_201)
.L_201:
        /*0050*/ 	.word	0x00000008
.L_202:


//--------------------- .nv.info._ZN7cutlass13device_kernelIN5flash19enable_sm80_to_sm89INS1_16FlashAttnFwdSm80INS1_25CollectiveMainloopFwdSm80ILi4ELi1ELb0EN4cute5tupleIJNS5_1CILi128EEENS7_ILi80EEENS7_ILi64EEEEEELi64ENS_6half_tEfNS_4arch4Sm80ELb1ELb0ELb1ELb1ELb0ELb0ELb1ELb1EEENS1_21CollectiveEpilogueFwdINS6_IJS8_SA_S9_EEENS6_IJNS7_ILi1EEESI_SI_EEESC_SE_Li128ELb1ELb1ELb1ELb0EEENS1_36VarlenDynamicPersistentTileSchedulerILi128ELi80ELi128ELi128ELb1ELb1ELb0ELb1ELb1ELb1EEEEEEEEEvNT_6ParamsE --------------------------
	.section	.nv.info._ZN7cutlass13device_kernelIN5flash19enable_sm80_to_sm89INS1_16FlashAttnFwdSm80INS1_25CollectiveMainloopFwdSm80ILi4ELi1ELb0EN4cute5tupleIJNS5_1CILi128EEENS7_ILi80EEENS7_ILi64EEEEEELi64ENS_6half_tEfNS_4arch4Sm80ELb1ELb0ELb1ELb1ELb0ELb0ELb1ELb1EEENS1_21CollectiveEpilogueFwdINS6_IJS8_SA_S9_EEENS6_IJNS7_ILi1EEESI_SI_EEESC_SE_Li128ELb1ELb1ELb1ELb0EEENS1_36VarlenDynamicPersistentTileSchedulerILi128ELi80ELi128ELi128ELb1ELb1ELb0ELb1ELb1ELb1EEEEEEEEEvNT_6ParamsE,"",@"SHT_CUDA_INFO"
	.sectionflags	@""
	.align	4


	//----- nvinfo : EIATTR_CUDA_API_VERSION
	.align		4
        /*0000*/ 	.byte	0x04, 0x37
        /*0002*/ 	.short	(.L_204 - .L_203)
.L_203:
        /*0004*/ 	.word	0x00000082


	//----- nvinfo : EIATTR_KPARAM_INFO
	.align		4
.L_204:
        /*0008*/ 	.byte	0x04, 0x17
        /*000a*/ 	.short	(.L_206 - .L_205)
.L_205:
        /*000c*/ 	.word	0x00000000
        /*0010*/ 	.short	0x0000
        /*0012*/ 	.short	0x0000
        /*0014*/ 	.byte	0x00, 0xf0, 0xe1, 0x10


	//----- nvinfo : EIATTR_SPARSE_MMA_MASK
	.align		4
.L_206:
        /*0018*/ 	.byte	0x03, 0x50
        /*001a*/ 	.short	0x0000


	//----- nvinfo : EIATTR_MAXREG_COUNT
	.align		4
        /*001c*/ 	.byte	0x03, 0x1b
        /*001e*/ 	.short	0x00ff


	//----- nvinfo : EIATTR_MERCURY_ISA_VERSION
	.align		4
        /*0020*/ 	.byte	0x03, 0x5f
        /*0022*/ 	.short	0x0101


	//----- nvinfo : EIATTR_EXIT_INSTR_OFFSETS
	.align		4
        /*0024*/ 	.byte	0x04, 0x1c
        /*0026*/ 	.short	(.L_208 - .L_207)


	//   ....[0]....
.L_207:
        /*0028*/ 	.word	0x00000010


	//----- nvinfo : EIATTR_MAX_THREADS
	.align		4
.L_208:
        /*002c*/ 	.byte	0x04, 0x05
        /*002e*/ 	.short	(.L_210 - .L_209)
.L_209:
        /*0030*/ 	.word	0x00000080
        /*0034*/ 	.word	0x00000001
        /*0038*/ 	.word	0x00000001


	//----- nvinfo : EIATTR_CBANK_PARAM_SIZE
	.align		4
.L_210:
        /*003c*/ 	.byte	0x03, 0x19
        /*003e*/ 	.short	0x0438


	//----- nvinfo : EIATTR_PARAM_CBANK
	.align		4
        /*0040*/ 	.byte	0x04, 0x0a
        /*0042*/ 	.short	(.L_212 - .L_211)
	.align		4
.L_211:
        /*0044*/ 	.word	index@(.nv.constant0._ZN7cutlass13device_kernelIN5flash19enable_sm80_to_sm89INS1_16FlashAttnFwdSm80INS1_25CollectiveMainloopFwdSm80ILi4ELi1ELb0EN4cute5tupleIJNS5_1CILi128EEENS7_ILi80EEENS7_ILi64EEEEEELi64ENS_6half_tEfNS_4arch4Sm80ELb1ELb0ELb1ELb1ELb0ELb0ELb1ELb1EEENS1_21CollectiveEpilogueFwdINS6_IJS8_SA_S9_EEENS6_IJNS7_ILi1EEESI_SI_EEESC_SE_Li128ELb1ELb1ELb1ELb0EEENS1_36VarlenDynamicPersistentTileSchedulerILi128ELi80ELi128ELi128ELb1ELb1ELb0ELb1ELb1ELb1EEEEEEEEEvNT_6ParamsE)
        /*0048*/ 	.short	0x0210
        /*004a*/ 	.short	0x0438


	//----- nvinfo : EIATTR_SW_WAR
	.align		4
.L_212:
        /*004c*/ 	.byte	0x04, 0x36
        /*004e*/ 	.short	(.L_214 - .L_213)
.L_213:
        /*0050*/ 	.word	0x00000008
.L_214:


//--------------------- .nv.info._ZN7cutlass13device_kernelIN5flash19enable_sm80_to_sm89INS1_16FlashAttnFwdSm80INS1_25CollectiveMainloopFwdSm80ILi4ELi1ELb0EN4cute5tupleIJNS5_1CILi128EEENS7_ILi80EEENS7_ILi64EEEEEELi64ENS_6half_tEfNS_4arch4Sm80ELb1ELb0ELb1ELb1ELb0ELb1ELb1ELb1EEENS1_21CollectiveEpilogueFwdINS6_IJS8_SA_S9_EEENS6_IJNS7_ILi1EEESI_SI_EEESC_SE_Li128ELb1ELb1ELb1ELb0EEENS1_36VarlenDynamicPersistentTileSchedulerILi128ELi80ELi128ELi128ELb1ELb1ELb0ELb1ELb1ELb1EEEEEEEEEvNT_6ParamsE --------------------------
	.section	.nv.info._ZN7cutlass13device_kernelIN5flash19enable_sm80_to_sm89INS1_16FlashAttnFwdSm80INS1_25CollectiveMainloopFwdSm80ILi4ELi1ELb0EN4cute5tupleIJNS5_1CILi128EEENS7_ILi80EEENS7_ILi64EEEEEELi64ENS_6half_tEfNS_4arch4Sm80ELb1ELb0ELb1ELb1ELb0ELb1ELb1ELb1EEENS1_21CollectiveEpilogueFwdINS6_IJS8_SA_S9_EEENS6_IJNS7_ILi1EEESI_SI_EEESC_SE_Li128ELb1ELb1ELb1ELb0EEENS1_36VarlenDynamicPersistentTileSchedulerILi128ELi80ELi128ELi128ELb1ELb1ELb0ELb1ELb1ELb1EEEEEEEEEvNT_6ParamsE,"",@"SHT_CUDA_INFO"
	.sectionflags	@""
	.align	4


	//----- nvinfo : EIATTR_CUDA_API_VERSION
	.align		4
        /*0000*/ 	.byte	0x04, 0x37
        /*0002*/ 	.short	(.L_216 - .L_215)
.L_215:
        /*0004*/ 	.word	0x00000082


	//----- nvinfo : EIATTR_KPARAM_INFO
	.align		4
.L_216:
        /*0008*/ 	.byte	0x04, 0x17
        /*000a*/ 	.short	(.L_218 - .L_217)
.L_217:
        /*000c*/ 	.word	0x00000000
        /*0010*/ 	.short	0x0000
        /*0012*/ 	.short	0x0000
        /*0014*/ 	.byte	0x00, 0xf0, 0xe1, 0x10


	//----- nvinfo : EIATTR_SPARSE_MMA_MASK
	.align		4
.L_218:
        /*0018*/ 	.byte	0x03, 0x50
        /*001a*/ 	.short	0x0000


	//----- nvinfo : EIATTR_MAXREG_COUNT
	.align		4
        /*001c*/ 	.byte	0x03, 0x1b
        /*001e*/ 	.short	0x00ff


	//----- nvinfo : EIATTR_MERCURY_ISA_VERSION
	.align		4
        /*0020*/ 	.byte	0x03, 0x5f
        /*0022*/ 	.short	0x0101


	//----- nvinfo : EIATTR_EXIT_INSTR_OFFSETS
	.align		4
        /*0024*/ 	.byte	0x04, 0x1c
        /*0026*/ 	.short	(.L_220 - .L_219)


	//   ....[0]....
.L_219:
        /*0028*/ 	.word	0x00000010


	//----- nvinfo : EIATTR_MAX_THREADS
	.align		4
.L_220:
        /*002c*/ 	.byte	0x04, 0x05
        /*002e*/ 	.short	(.L_222 - .L_221)
.L_221:
        /*0030*/ 	.word	0x00000080
        /*0034*/ 	.word	0x00000001
        /*0038*/ 	.word	0x00000001


	//----- nvinfo : EIATTR_CBANK_PARAM_SIZE
	.align		4
.L_222:
        /*003c*/ 	.byte	0x03, 0x19
        /*003e*/ 	.short	0x0438


	//----- nvinfo : EIATTR_PARAM_CBANK
	.align		4
        /*0040*/ 	.byte	0x04, 0x0a
        /*0042*/ 	.short	(.L_224 - .L_223)
	.align		4
.L_223:
        /*0044*/ 	.word	index@(.nv.constant0._ZN7cutlass13device_kernelIN5flash19enable_sm80_to_sm89INS1_16FlashAttnFwdSm80INS1_25CollectiveMainloopFwdSm80ILi4ELi1ELb0EN4cute5tupleIJNS5_1CILi128EEENS7_ILi80EEENS7_ILi64EEEEEELi64ENS_6half_tEfNS_4arch4Sm80ELb1ELb0ELb1ELb1ELb0ELb1ELb1ELb1EEENS1_21CollectiveEpilogueFwdINS6_IJS8_SA_S9_EEENS6_IJNS7_ILi1EEESI_SI_EEESC_SE_Li128ELb1ELb1ELb1ELb0EEENS1_36VarlenDynamicPersistentTileSchedulerILi128ELi80ELi128ELi128ELb1ELb1ELb0ELb1ELb1ELb1EEEEEEEEEvNT_6ParamsE)
        /*0048*/ 	.short	0x0210
        /*004a*/ 	.short	0x0438


	//----- nvinfo : EIATTR_SW_WAR
	.align		4
.L_224:
        /*004c*/ 	.byte	0x04, 0x36
        /*004e*/ 	.short	(.L_226 - .L_225)
.L_225:
        /*0050*/ 	.word	0x00000008
.L_226:


//--------------------- .nv.info._ZN7cutlass13device_kernelIN5flash19enable_sm80_to_sm89INS1_16FlashAttnFwdSm80INS1_25CollectiveMainloopFwdSm80ILi4ELi1ELb0EN4cute5tupleIJNS5_1CILi128EEENS7_ILi112EEENS7_ILi64EEEEEELi64ENS_6half_tEfNS_4arch4Sm80ELb0ELb0ELb0ELb0ELb0ELb0ELb1ELb1EEENS1_21CollectiveEpilogueFwdINS6_IJS8_SA_S9_EEENS6_IJNS7_ILi1EEESI_SI_EEESC_SE_Li128ELb0ELb1ELb1ELb0EEENS1_19SingleTileSchedulerILb0ELb1ELb1ELi128EEEEEEEEEvNT_6ParamsE --------------------------
	.section	.nv.info._ZN7cutlass13device_kernelIN5flash19enable_sm80_to_sm89INS1_16FlashAttnFwdSm80INS1_25CollectiveMainloopFwdSm80ILi4ELi1ELb0EN4cute5tupleIJNS5_1CILi128EEENS7_ILi112EEENS7_ILi64EEEEEELi64ENS_6half_tEfNS_4arch4Sm80ELb0ELb0ELb0ELb0ELb0ELb0ELb1ELb1EEENS1_21CollectiveEpilogueFwdINS6_IJS8_SA_S9_EEENS6_IJNS7_ILi1EEESI_SI_EEESC_SE_Li128ELb0ELb1ELb1ELb0EEENS1_19SingleTileSchedulerILb0ELb1ELb1ELi128EEEEEEEEEvNT_6ParamsE,"",@"SHT_CUDA_INFO"
	.sectionflags	@""
	.align	4


	//----- nvinfo : EIATTR_CUDA_API_VERSION
	.align		4
        /*0000*/ 	.byte	0x04, 0x37
        /*0002*/ 	.short	(.L_228 - .L_227)
.L_227:
        /*0004*/ 	.word	0x00000082


	//----- nvinfo : EIATTR_KPARAM_INFO
	.align		4
.L_228:
        /*0008*/ 	.byte	0x04, 0x17
        /*000a*/ 	.short	(.L_230 - .L_229)
.L_229:
        /*000c*/ 	.word	0x00000000
        /*0010*/ 	.short	0x0000
        /*0012*/ 	.short	0x0000
        /*0014*/ 	.byte	0x00, 0xf0, 0x61, 0x10


	//----- nvinfo : EIATTR_SPARSE_MMA_MASK
	.align		4
.L_230:
        /*0018*/ 	.byte	0x03, 0x50
        /*001a*/ 	.short	0x0000


	//----- nvinfo : EIATTR_MAXREG_COUNT
	.align		4
        /*001c*/ 	.byte	0x03, 0x1b
        /*001e*/ 	.short	0x00ff


	//----- nvinfo : EIATTR_MERCURY_ISA_VERSION
	.align		4
        /*0020*/ 	.byte	0x03, 0x5f
        /*0022*/ 	.short	0x0101


	//----- nvinfo : EIATTR_EXIT_INSTR_OFFSETS
	.align		4
        /*0024*/ 	.byte	0x04, 0x1c
        /*0026*/ 	.short	(.L_232 - .L_231)


	//   ....[0]....
.L_231:
        /*0028*/ 	.word	0x00000010


	//----- nvinfo : EIATTR_MAX_THREADS
	.align		4
.L_232:
        /*002c*/ 	.byte	0x04, 0x05
        /*002e*/ 	.short	(.L_234 - .L_233)
.L_233:
        /*0030*/ 	.word	0x00000080
        /*0034*/ 	.word	0x00000001
        /*0038*/ 	.word	0x00000001


	//----- nvinfo : EIATTR_CBANK_PARAM_SIZE
	.align		4
.L_234:
        /*003c*/ 	.byte	0x03, 0x19
        /*003e*/ 	.short	0x0418


	//----- nvinfo : EIATTR_PARAM_CBANK
	.align		4
        /*0040*/ 	.byte	0x04, 0x0a
        /*0042*/ 	.short	(.L_236 - .L_235)
	.align		4
.L_235:
        /*0044*/ 	.word	index@(.nv.constant0._ZN7cutlass13device_kernelIN5flash19enable_sm80_to_sm89INS1_16FlashAttnFwdSm80INS1_25CollectiveMainloopFwdSm80ILi4ELi1ELb0EN4cute5tupleIJNS5_1CILi128EEENS7_ILi112EEENS7_ILi64EEEEEELi64ENS_6half_tEfNS_4arch4Sm80ELb0ELb0ELb0ELb0ELb0ELb0ELb1ELb1EEENS1_21CollectiveEpilogueFwdINS6_IJS8_SA_S9_EEENS6_IJNS7_ILi1EEESI_SI_EEESC_SE_Li128ELb0ELb1ELb1ELb0EEENS1_19SingleTileSchedulerILb0ELb1ELb1ELi128EEEEEEEEEvNT_6ParamsE)
        /*0048*/ 	.short	0x0210
        /*004a*/ 	.short	0x0418


	//----- nvinfo : EIATTR_SW_WAR
	.align		4
.L_236:
        /*004c*/ 	.byte	0x04, 0x36
        /*004e*/ 	.short	(.L_238 - .L_237)
.L_237:
        /*0050*/ 	.word	0x00000008
.L_238:


//--------------------- .nv.info._ZN7cutlass13device_kernelIN5flash19enable_sm80_to_sm89INS1_16FlashAttnFwdSm80INS1_25CollectiveMainloopFwdSm80ILi4ELi1ELb0EN4cute5tupleIJNS5_1CILi128EEENS7_ILi80EEENS7_ILi64EEEEEELi64ENS_6half_tEfNS_4arch4Sm80ELb0ELb0ELb0ELb1ELb0ELb0ELb1ELb1EEENS1_21CollectiveEpilogueFwdINS6_IJS8_SA_S9_EEENS6_IJNS7_ILi1EEESI_SI_EEESC_SE_Li128ELb1ELb1ELb1ELb0EEENS1_36VarlenDynamicPersistentTileSchedulerILi128ELi80ELi128ELi128ELb1ELb1ELb0ELb0ELb1ELb1EEEEEEEEEvNT_6ParamsE --------------------------
	.section	.nv.info._ZN7cutlass13device_kernelIN5flash19enable_sm80_to_sm89INS1_16FlashAttnFwdSm80INS1_25CollectiveMainloopFwdSm80ILi4ELi1ELb0EN4cute5tupleIJNS5_1CILi128EEENS7_ILi80EEENS7_ILi64EEEEEELi64ENS_6half_tEfNS_4arch4Sm80ELb0ELb0ELb0ELb1ELb0ELb0ELb1ELb1EEENS1_21CollectiveEpilogueFwdINS6_IJS8_SA_S9_EEENS6_IJNS7_ILi1EEESI_SI_EEESC_SE_Li128ELb1ELb1ELb1ELb0EEENS1_36VarlenDynamicPersistentTileSchedulerILi128ELi80ELi128ELi128ELb1ELb1ELb0ELb0ELb1ELb1EEEEEEEEEvNT_6ParamsE,"",@"SHT_CUDA_INFO"
	.sectionflags	@""
	.align	4


	//----- nvinfo : EIATTR_CUDA_API_VERSION
	.align		4
        /*0000*/ 	.byte	0x04, 0x37
        /*0002*/ 	.short	(.L_240 - .L_239)
.L_239:
        /*0004*/ 	.word	0x00000082


	//----- nvinfo : EIATTR_KPARAM_INFO
	.align		4
.L_240:
        /*0008*/ 	.byte	0x04, 0x17
        /*000a*/ 	.short	(.L_242 - .L_241)
.L_241:
        /*000c*/ 	.word	0x00000000
        /*0010*/ 	.short	0x0000
        /*0012*/ 	.short	0x0000
        /*0014*/ 	.byte	0x00, 0xf0, 0xe1, 0x10


	//----- nvinfo : EIATTR_SPARSE_MMA_MASK
	.align		4
.L_242:
        /*0018*/ 	.byte	0x03, 0x50
        /*001a*/ 	.short	0x0000


	//----- nvinfo : EIATTR_MAXREG_COUNT
	.align		4
        /*001c*/ 	.byte	0x03, 0x1b
        /*001e*/ 	.short	0x00ff


	//----- nvinfo : EIATTR_MERCURY_ISA_VERSION
	.align		4
        /*0020*/ 	.byte	0x03, 0x5f
        /*0022*/ 	.short	0x0101


	//----- nvinfo : EIATTR_EXIT_INSTR_OFFSETS
	.align		4
        /*0024*/ 	.byte	0x04, 0x1c
        /*0026*/ 	.short	(.L_244 - .L_243)


	//   ....[0]....
.L_243:
        /*0028*/ 	.word	0x00000010


	//----- nvinfo : EIATTR_MAX_THREADS
	.align		4
.L_244:
        /*002c*/ 	.byte	0x04, 0x05
        /*002e*/ 	.short	(.L_246 - .L_245)
.L_245:
        /*0030*/ 	.word	0x00000080
        /*0034*/ 	.word	0x00000001
        /*0038*/ 	.word	0x00000001


	//----- nvinfo : EIATTR_CBANK_PARAM_SIZE
	.align		4
.L_246:
        /*003c*/ 	.byte	0x03, 0x19
        /*003e*/ 	.short	0x0438


	//----- nvinfo : EIATTR_PARAM_CBANK
	.align		4
        /*0040*/ 	.byte	0x04, 0x0a
        /*0042*/ 	.short	(.L_248 - .L_247)
	.align		4
.L_247:
        /*0044*/ 	.word	index@(.nv.constant0._ZN7cutlass13device_kernelIN5flash19enable_sm80_to_sm89INS1_16FlashAttnFwdSm80INS1_25CollectiveMainloopFwdSm80ILi4ELi1ELb0EN4cute5tupleIJNS5_1CILi128EEENS7_ILi80EEENS7_ILi64EEEEEELi64ENS_6half_tEfNS_4arch4Sm80ELb0ELb0ELb0ELb1ELb0ELb0ELb1ELb1EEENS1_21CollectiveEpilogueFwdINS6_IJS8_SA_S9_EEENS6_IJNS7_ILi1EEESI_SI_EEESC_SE_Li128ELb1ELb1ELb1ELb0EEENS1_36VarlenDynamicPersistentTileSchedulerILi128ELi80ELi128ELi128ELb1ELb1ELb0ELb0ELb1ELb1EEEEEEEEEvNT_6ParamsE)
        /*0048*/ 	.short	0x0210
        /*004a*/ 	.short	0x0438


	//----- nvinfo : EIATTR_SW_WAR
	.align		4
.L_248:
        /*004c*/ 	.byte	0x04, 0x36
        /*004e*/ 	.short	(.L_250 - .L_249)
.L_249:
        /*0050*/ 	.word	0x00000008
.L_250:


//--------------------- .nv.info._ZN7cutlass13device_kernelIN5flash19enable_sm80_to_sm89INS1_16FlashAttnFwdSm80INS1_25CollectiveMainloopFwdSm80ILi4ELi1ELb0EN4cute5tupleIJNS5_1CILi128EEENS7_ILi80EEENS7_ILi64EEEEEELi64ENS_6half_tEfNS_4arch4Sm80ELb0ELb0ELb0ELb1ELb0ELb1ELb1ELb1EEENS1_21CollectiveEpilogueFwdINS6_IJS8_SA_S9_EEENS6_IJNS7_ILi1EEESI_SI_EEESC_SE_Li128ELb1ELb1ELb1ELb0EEENS1_36VarlenDynamicPersistentTileSchedulerILi128ELi80ELi128ELi128ELb1ELb1ELb0ELb0ELb1ELb1EEEEEEEEEvNT_6ParamsE --------------------------
	.section	.nv.info._ZN7cutlass13device_kernelIN5flash19enable_sm80_to_sm89INS1_16FlashAttnFwdSm80INS1_25CollectiveMainloopFwdSm80ILi4ELi1ELb0EN4cute5tupleIJNS5_1CILi128EEENS7_ILi80EEENS7_ILi64EEEEEELi64ENS_6half_tEfNS_4arch4Sm80ELb0ELb0ELb0ELb1ELb0ELb1ELb1ELb1EEENS1_21CollectiveEpilogueFwdINS6_IJS8_SA_S9_EEENS6_IJNS7_ILi1EEESI_SI_EEESC_SE_Li128ELb1ELb1ELb1ELb0EEENS1_36VarlenDynamicPersistentTileSchedulerILi128ELi80ELi128ELi128ELb1ELb1ELb0ELb0ELb1ELb1EEEEEEEEEvNT_6ParamsE,"",@"SHT_CUDA_INFO"
	.sectionflags	@""
	.align	4


	//----- nvinfo : EIATTR_CUDA_API_VERSION
	.align		4
        /*0000*/ 	.byte	0x04, 0x37
        /*0002*/ 	.short	(.L_252 - .L_251)
.L_251:
        /*0004*/ 	.word	0x00000082


	//----- nvinfo : EIATTR_KPARAM_INFO
	.align		4
.L_252:
        /*0008*/ 	.byte	0x04, 0x17
        /*000a*/ 	.short	(.L_254 - .L_253)
.L_253:
        /*000c*/ 	.word	0x00000000
        /*0010*/ 	.short	0x0000
        /*0012*/ 	.short	0x0000
        /*0014*/ 	.byte	0x00, 0xf0, 0xe1, 0x10


	//----- nvinfo : EIATTR_SPARSE_MMA_MASK
	.align		4
.L_254:
        /*0018*/ 	.byte	0x03, 0x50
        /*001a*/ 	.short	0x0000


	//----- nvinfo : EIATTR_MAXREG_COUNT
	.align		4
        /*001c*/ 	.byte	0x03, 0x1b
        /*001e*/ 	.short	0x00ff


	//----- nvinfo : EIATTR_MERCURY_ISA_VERSION
	.align		4
        /*0020*/ 	.byte	0x03, 0x5f
        /*0022*/ 	.short	0x0101


	//----- nvinfo : EIATTR_EXIT_INSTR_OFFSETS
	.align		4
        /*0024*/ 	.byte	0x04, 0x1c
        /*0026*/ 	.short	(.L_256 - .L_255)


	//   ....[0]....
.L_255:
        /*0028*/ 	.word	0x00000010


	//----- nvinfo : EIATTR_MAX_THREADS
	.align		4
.L_256:
        /*002c*/ 	.byte	0x04, 0x05
        /*002e*/ 	.short	(.L_258 - .L_257)
.L_257:
        /*0030*/ 	.word	0x00000080
        /*0034*/ 	.word	0x00000001
        /*0038*/ 	.word	0x00000001


	//----- nvinfo : EIATTR_CBANK_PARAM_SIZE
	.align		4
.L_258:
        /*003c*/ 	.byte	0x03, 0x19
        /*003e*/ 	.short	0x0438


	//----- nvinfo : EIATTR_PARAM_CBANK
	.align		4
        /*0040*/ 	.byte	0x04, 0x0a
        /*0042*/ 	.short	(.L_260 - .L_259)
	.align		4
.L_259:
        /*0044*/ 	.word	index@(.nv.constant0._ZN7cutlass13device_kernelIN5flash19enable_sm80_to_sm89INS1_16FlashAttnFwdSm80INS1_25CollectiveMainloopFwdSm80ILi4ELi1ELb0EN4cute5tupleIJNS5_1CILi128EEENS7_ILi80EEENS7_ILi64EEEEEELi64ENS_6half_tEfNS_4arch4Sm80ELb0ELb0ELb0ELb1ELb0ELb1ELb1ELb1EEENS1_21CollectiveEpilogueFwdINS6_IJS8_SA_S9_EEENS6_IJNS7_ILi1EEESI_SI_EEESC_SE_Li128ELb1ELb1ELb1ELb0EEENS1_36VarlenDynamicPersistentTileSchedulerILi128ELi80ELi128ELi128ELb1ELb1ELb0ELb0ELb1ELb1EEEEEEEEEvNT_6ParamsE)
        /*0048*/ 	.short	0x0210
        /*004a*/ 	.short	0x0438


	//----- nvinfo : EIATTR_SW_WAR
	.align		4
.L_260:
        /*004c*/ 	.byte	0x04, 0x36
        /*004e*/ 	.short	(.L_262 - .L_261)
.L_261:
        /*0050*/ 	.word	0x00000008
.L_262:


//--------------------- .nv.info._ZN7cutlass13device_kernelIN5flash19enable_sm80_to_sm89INS1_16FlashAttnFwdSm80INS1_25CollectiveMainloopFwdSm80ILi4ELi1ELb0EN4cute5tupleIJNS5_1CILi128EEENS7_ILi96EEENS7_ILi64EEEEEELi64ENS_6half_tEfNS_4arch4Sm80ELb0ELb1ELb0ELb0ELb0ELb0ELb1ELb1EEENS1_21CollectiveEpilogueFwdINS6_IJS8_SA_S9_EEENS6_IJNS7_ILi1EEESI_SI_EEESC_SE_Li128ELb0ELb1ELb1ELb0EEENS1_19SingleTileSchedulerILb0ELb1ELb1ELi128EEEEEEEEEvNT_6ParamsE --------------------------
	.section	.nv.info._ZN7cutlass13device_kernelIN5flash19enable_sm80_to_sm89INS1_16FlashAttnFwdSm80INS1_25CollectiveMainloopFwdSm80ILi4ELi1ELb0EN4cute5tupleIJNS5_1CILi128EEENS7_ILi96EEENS7_ILi64EEEEEELi64ENS_6half_tEfNS_4arch4Sm80ELb0ELb1ELb0ELb0ELb0ELb0ELb1ELb1EEENS1_21CollectiveEpilogueFwdINS6_IJS8_SA_S9_EEENS6_IJNS7_ILi1EEESI_SI_EEESC_SE_Li128ELb0ELb1ELb1ELb0EEENS1_19SingleTileSchedulerILb0ELb1ELb1ELi128EEEEEEEEEvNT_6ParamsE,"",@"SHT_CUDA_INFO"
	.sectionflags	@""
	.align	4


	//----- nvinfo : EIATTR_CUDA_API_VERSION
	.align		4
        /*0000*/ 	.byte	0x04, 0x37
        /*0002*/ 	.short	(.L_264 - .L_263)
.L_263:
        /*0004*/ 	.word	0x00000082


	//----- nvinfo : EIATTR_KPARAM_INFO
	.align		4
.L_264:
        /*0008*/ 	.byte	0x04, 0x17
        /*000a*/ 	.short	(.L_266 - .L_265)
.L_265:
        /*000c*/ 	.word	0x00000000
        /*0010*/ 	.short	0x0000
        /*0012*/ 	.short	0x0000
        /*0014*/ 	.byte	0x00, 0xf0, 0x61, 0x10


	//----- nvinfo : EIATTR_SPARSE_MMA_MASK
	.align		4
.L_266:
        /*0018*/ 	.byte	0x03, 0x50
        /*001a*/ 	.short	0x0000


	//----- nvinfo : EIATTR_MAXREG_COUNT
	.align		4
        /*001c*/ 	.byte	0x03, 0x1b
        /*001e*/ 	.short	0x00ff


	//----- nvinfo : EIATTR_MERCURY_ISA_VERSION
	.align		4
        /*0020*/ 	.byte	0x03, 0x5f
        /*0022*/ 	.short	0x0101


	//----- nvinfo : EIATTR_EXIT_INSTR_OFFSETS
	.align		4
        /*0024*/ 	.byte	0x04, 0x1c
        /*0026*/ 	.short	(.L_268 - .L_267)


	//   ....[0]....
.L_267:
        /*0028*/ 	.word	0x00000010


	//----- nvinfo : EIATTR_MAX_THREADS
	.align		4
.L_268:
        /*002c*/ 	.byte	0x04, 0x05
        /*002e*/ 	.short	(.L_270 - .L_269)
.L_269:
        /*0030*/ 	.word	0x00000080
        /*0034*/ 	.word	0x00000001
        /*0038*/ 	.word	0x00000001


	//----- nvinfo : EIATTR_CBANK_PARAM_SIZE
	.align		4
.L_270:
        /*003c*/ 	.byte	0x03, 0x19
        /*003e*/ 	.short	0x0418


	//----- nvinfo : EIATTR_PARAM_CBANK
	.align		4
        /*0040*/ 	.byte	0x04, 0x0a
        /*0042*/ 	.short	(.L_272 - .L_271)
	.align		4
.L_271:
        /*0044*/ 	.word	index@(.nv.constant0._ZN7cutlass13device_kernelIN5flash19enable_sm80_to_sm89INS1_16FlashAttnFwdSm80INS1_25CollectiveMainloopFwdSm80ILi4ELi1ELb0EN4cute5tupleIJNS5_1CILi128EEENS7_ILi96EEENS7_ILi64EEEEEELi64ENS_6half_tEfNS_4arch4Sm80ELb0ELb1ELb0ELb0ELb0ELb0ELb1ELb1EEENS1_21CollectiveEpilogueFwdINS6_IJS8_SA_S9_EEENS6_IJNS7_ILi1EEESI_SI_EEESC_SE_Li128ELb0ELb1ELb1ELb0EEENS1_19SingleTileSchedulerILb0ELb1ELb1ELi128EEEEEEEEEvNT_6ParamsE)
        /*0048*/ 	.short	0x0210
        /*004a*/ 	.short	0x0418


	//----- nvinfo : EIATTR_SW_WAR
	.align		4
.L_272:
        /*004c*/ 	.byte	0x04, 0x36
        /*004e*/ 	.short	(.L_274 - .L_273)
.L_273:
        /*0050*/ 	.word	0x00000008
.L_274:


//--------------------- .nv.info._ZN7cutlass13device_kernelIN5flash19enable_sm80_to_sm89INS1_16FlashAttnFwdSm80INS1_25CollectiveMainloopFwdSm80ILi4ELi1ELb0EN4cute5tupleIJNS5_1CILi128EEENS7_ILi80EEENS7_ILi64EEEEEELi64ENS_6half_tEfNS_4arch4Sm80ELb0ELb1ELb0ELb1ELb0ELb0ELb1ELb1EEENS1_21CollectiveEpilogueFwdINS6_IJS8_SA_S9_EEENS6_IJNS7_ILi1EEESI_SI_EEESC_SE_Li128ELb1ELb1ELb1ELb0EEENS1_36VarlenDynamicPersistentTileSchedulerILi128ELi80ELi128ELi128ELb1ELb1ELb0ELb1ELb0ELb1EEEEEEEEEvNT_6ParamsE --------------------------
	.section	.nv.info._ZN7cutlass13device_kernelIN5flash19enable_sm80_to_sm89INS1_16FlashAttnFwdSm80INS1_25CollectiveMainloopFwdSm80ILi4ELi1ELb0EN4cute5tupleIJNS5_1CILi128EEENS7_ILi80EEENS7_ILi64EEEEEELi64ENS_6half_tEfNS_4arch4Sm80ELb0ELb1ELb0ELb1ELb0ELb0ELb1ELb1EEENS1_21CollectiveEpilogueFwdINS6_IJS8_SA_S9_EEENS6_IJNS7_ILi1EEESI_SI_EEESC_SE_Li128ELb1ELb1ELb1ELb0EEENS1_36VarlenDynamicPersistentTileSchedulerILi128ELi80ELi128ELi128ELb1ELb1ELb0ELb1ELb0ELb1EEEEEEEEEvNT_6ParamsE,"",@"SHT_CUDA_INFO"
	.sectionflags	@""
	.align	4


	//----- nvinfo : EIATTR_CUDA_API_VERSION
	.align		4
        /*0000*/ 	.byte	0x04, 0x37
        /*0002*/ 	.short	(.L_276 - .L_275)
.L_275:
        /*0004*/ 	.word	0x00000082


	//----- nvinfo : EIATTR_KPARAM_INFO
	.align		4
.L_276:
        /*0008*/ 	.byte	0x04, 0x17
        /*000a*/ 	.short	(.L_278 - .L_277)
.L_277:
        /*000c*/ 	.word	0x00000000
        /*0010*/ 	.short	0x0000
        /*0012*/ 	.short	0x0000
        /*0014*/ 	.byte	0x00, 0xf0, 0xe1, 0x10


	//----- nvinfo : EIATTR_SPARSE_MMA_MASK
	.align		4
.L_278:
        /*0018*/ 	.byte	0x03, 0x50
        /*001a*/ 	.short	0x0000


	//----- nvinfo : EIATTR_MAXREG_COUNT
	.align		4
        /*001c*/ 	.byte	0x03, 0x1b
        /*001e*/ 	.short	0x00ff


	//----- nvinfo : EIATTR_MERCURY_ISA_VERSION
	.align		4
        /*0020*/ 	.byte	0x03, 0x5f
        /*0022*/ 	.short	0x0101


	//----- nvinfo : EIATTR_EXIT_INSTR_OFFSETS
	.align		4
        /*0024*/ 	.byte	0x04, 0x1c
        /*0026*/ 	.short	(.L_280 - .L_279)


	//   ....[0]....
.L_279:
        /*0028*/ 	.word	0x00000010


	//----- nvinfo : EIATTR_MAX_THREADS
	.align		4
.L_280:
        /*002c*/ 	.byte	0x04, 0x05
        /*002e*/ 	.short	(.L_282 - .L_281)
.L_281:
        /*0030*/ 	.word	0x00000080
        /*0034*/ 	.word	0x00000001
        /*0038*/ 	.word	0x00000001


	//----- nvinfo : EIATTR_CBANK_PARAM_SIZE
	.align		4
.L_282:
        /*003c*/ 	.byte	0x03, 0x19
        /*003e*/ 	.short	0x0438


	//----- nvinfo : EIATTR_PARAM_CBANK
	.align		4
        /*0040*/ 	.byte	0x04, 0x0a
        /*0042*/ 	.short	(.L_284 - .L_283)
	.align		4
.L_283:
        /*0044*/ 	.word	index@(.nv.constant0._ZN7cutlass13device_kernelIN5flash19enable_sm80_to_sm89INS1_16FlashAttnFwdSm80INS1_25CollectiveMainloopFwdSm80ILi4ELi1ELb0EN4cute5tupleIJNS5_1CILi128EEENS7_ILi80EEENS7_ILi64EEEEEELi64ENS_6half_tEfNS_4arch4Sm80ELb0ELb1ELb0ELb1ELb0ELb0ELb1ELb1EEENS1_21CollectiveEpilogueFwdINS6_IJS8_SA_S9_EEENS6_IJNS7_ILi1EEESI_SI_EEESC_SE_Li128ELb1ELb1ELb1ELb0EEENS1_36VarlenDynamicPersistentTileSchedulerILi128ELi80ELi128ELi128ELb1ELb1ELb0ELb1ELb0ELb1EEEEEEEEEvNT_6ParamsE)
        /*0048*/ 	.short	0x0210
        /*004a*/ 	.short	0x0438


	//----- nvinfo : EIATTR_SW_WAR
	.align		4
.L_284:
        /*004c*/ 	.byte	0x04, 0x36
        /*004e*/ 	.short	(.L_286 - .L_285)
.L_285:
        /*0050*/ 	.word	0x00000008
.L_286:


//--------------------- .nv.info._ZN7cutlass13device_kernelIN5flash19enable_sm80_to_sm89INS1_16FlashAttnFwdSm80INS1_25CollectiveMainloopFwdSm80ILi4ELi1ELb0EN4cute5tupleIJNS5_1CILi128EEENS7_ILi80EEENS7_ILi64EEEEEELi64ENS_6half_tEfNS_4arch4Sm80ELb0ELb1ELb0ELb1ELb0ELb1ELb1ELb1EEENS1_21CollectiveEpilogueFwdINS6_IJS8_SA_S9_EEENS6_IJNS7_ILi1EEESI_SI_EEESC_SE_Li128ELb1ELb1ELb1ELb0EEENS1_36VarlenDynamicPersistentTileSchedulerILi128ELi80ELi128ELi128ELb1ELb1ELb0ELb1ELb0ELb1EEEEEEEEEvNT_6ParamsE --------------------------
	.section	.nv.info._ZN7cutlass13device_kernelIN5flash19enable_sm80_to_sm89INS1_16FlashAttnFwdSm80INS1_25CollectiveMainloopFwdSm80ILi4ELi1ELb0EN4cute5tupleIJNS5_1CILi128EEENS7_ILi80EEENS7_ILi64EEEEEELi64ENS_6half_tEfNS_4arch4Sm80ELb0ELb1ELb0ELb1ELb0ELb1ELb1ELb1EEENS1_21CollectiveEpilogueFwdINS6_IJS8_SA_S9_EEENS6_IJNS7_ILi1EEESI_SI_EEESC_SE_Li128ELb1ELb1ELb1ELb0EEENS1_36VarlenDynamicPersistentTileSchedulerILi128ELi80ELi128ELi128ELb1ELb1ELb0ELb1ELb0ELb1EEEEEEEEEvNT_6ParamsE,"",@"SHT_CUDA_INFO"
	.sectionflags	@""
	.align	4


	//----- nvinfo : EIATTR_CUDA_API_VERSION
	.align		4
        /*0000*/ 	.byte	0x04, 0x37
        /*0002*/ 	.short	(.L_288 - .L_287)
.L_287:
        /*0004*/ 	.word	0x00000082


	//----- nvinfo : EIATTR_KPARAM_INFO
	.align		4
.L_288:
        /*0008*/ 	.byte	0x04, 0x17
        /*000a*/ 	.short	(.L_290 - .L_289)
.L_289:
        /*000c*/ 	.word	0x00000000
        /*0010*/ 	.short	0x0000
        /*0012*/ 	.short	0x0000
        /*0014*/ 	.byte	0x00, 0xf0, 0xe1, 0x10


	//----- nvinfo : EIATTR_SPARSE_MMA_MASK
	.align		4
.L_290:
        /*0018*/ 	.byte	0x03, 0x50
        /*001a*/ 	.short	0x0000


	//----- nvinfo : EIATTR_MAXREG_COUNT
	.align		4
        /*001c*/ 	.byte	0x03, 0x1b
        /*001e*/ 	.short	0x00ff


	//----- nvinfo : EIATTR_MERCURY_ISA_VERSION
	.align		4
        /*0020*/ 	.byte	0x03, 0x5f
        /*0022*/ 	.short	0x0101


	//----- nvinfo : EIATTR_EXIT_INSTR_OFFSETS
	.align		4
        /*0024*/ 	.byte	0x04, 0x1c
        /*0026*/ 	.short	(.L_292 - .L_291)


	//   ....[0]....
.L_291:
        /*0028*/ 	.word	0x00000010


	//----- nvinfo : EIATTR_MAX_THREADS
	.align		4
.L_292:
        /*002c*/ 	.byte	0x04, 0x05
        /*002e*/ 	.short	(.L_294 - .L_293)
.L_293:
        /*0030*/ 	.word	0x00000080
        /*0034*/ 	.word	0x00000001
        /*0038*/ 	.word	0x00000001


	//----- nvinfo : EIATTR_CBANK_PARAM_SIZE
	.align		4
.L_294:
        /*003c*/ 	.byte	0x03, 0x19
        /*003e*/ 	.short	0x0438


	//----- nvinfo : EIATTR_PARAM_CBANK
	.align		4
        /*0040*/ 	.byte	0x04, 0x0a
        /*0042*/ 	.short	(.L_296 - .L_295)
	.align		4
.L_295:
        /*0044*/ 	.word	index@(.nv.constant0._ZN7cutlass13device_kernelIN5flash19enable_sm80_to_sm89INS1_16FlashAttnFwdSm80INS1_25CollectiveMainloopFwdSm80ILi4ELi1ELb0EN4cute5tupleIJNS5_1CILi128EEENS7_ILi80EEENS7_ILi64EEEEEELi64ENS_6half_tEfNS_4arch4Sm80ELb0ELb1ELb0ELb1ELb0ELb1ELb1ELb1EEENS1_21CollectiveEpilogueFwdINS6_IJS8_SA_S9_EEENS6_IJNS7_ILi1EEESI_SI_EEESC_SE_Li128ELb1ELb1ELb1ELb0EEENS1_36VarlenDynamicPersistentTileSchedulerILi128ELi80ELi128ELi128ELb1ELb1ELb0ELb1ELb0ELb1EEEEEEEEEvNT_6ParamsE)
        /*0048*/ 	.short	0x0210
        /*004a*/ 	.short	0x0438


	//----- nvinfo : EIATTR_SW_WAR
	.align		4
.L_296:
        /*004c*/ 	.byte	0x04, 0x36
        /*004e*/ 	.short	(.L_298 - .L_297)
.L_297:
        /*0050*/ 	.word	0x00000008
.L_298:


//--------------------- .nv.info._ZN7cutlass13device_kernelIN5flash19enable_sm80_to_sm89INS1_16FlashAttnFwdSm80INS1_25CollectiveMainloopFwdSm80ILi4ELi1ELb0EN4cute5tupleIJNS5_1CILi128EEENS7_ILi112EEENS7_ILi64EEEEEELi64ENS_6half_tEfNS_4arch4Sm80ELb1ELb0ELb0ELb0ELb0ELb0ELb1ELb1EEENS1_21CollectiveEpilogueFwdINS6_IJS8_SA_S9_EEENS6_IJNS7_ILi1EEESI_SI_EEESC_SE_Li128ELb0ELb1ELb1ELb0EEENS1_30DynamicPersistentTileSchedulerILi128ELi128ELb1ELb1ELb0EEEEEEEEEvNT_6ParamsE --------------------------
	.section	.nv.info._ZN7cutlass13device_kernelIN5flash19enable_sm80_to_sm89INS1_16FlashAttnFwdSm80INS1_25CollectiveMainloopFwdSm80ILi4ELi1ELb0EN4cute5tupleIJNS5_1CILi128EEENS7_ILi112EEENS7_ILi64EEEEEELi64ENS_6half_tEfNS_4arch4Sm80ELb1ELb0ELb0ELb0ELb0ELb0ELb1ELb1EEENS1_21CollectiveEpilogueFwdINS6_IJS8_SA_S9_EEENS6_IJNS7_ILi1EEESI_SI_EEESC_SE_Li128ELb0ELb1ELb1ELb0EEENS1_30DynamicPersistentTileSchedulerILi128ELi128ELb1ELb1ELb0EEEEEEEEEvNT_6ParamsE,"",@"SHT_CUDA_INFO"
	.sectionflags	@""
	.align	4


	//----- nvinfo : EIATTR_CUDA_API_VERSION
	.align		4
        /*0000*/ 	.byte	0x04, 0x37
        /*0002*/ 	.short	(.L_300 - .L_299)
.L_299:
        /*0004*/ 	.word	0x00000082


	//----- nvinfo : EIATTR_KPARAM_INFO
	.align		4
.L_300:
        /*0008*/ 	.byte	0x04, 0x17
        /*000a*/ 	.short	(.L_302 - .L_301)
.L_301:
        /*000c*/ 	.word	0x00000000
        /*0010*/ 	.short	0x0000
        /*0012*/ 	.short	0x0000
        /*0014*/ 	.byte	0x00, 0xf0, 0xa1, 0x10


	//----- nvinfo : EIATTR_SPARSE_MMA_MASK
	.align		4
.L_302:
        /*0018*/ 	.byte	0x03, 0x50
        /*001a*/ 	.short	0x0000


	//----- nvinfo : EIATTR_MAXREG_COUNT
	.align		4
        /*001c*/ 	.byte	0x03, 0x1b
        /*001e*/ 	.short	0x00ff


	//----- nvinfo : EIATTR_MERCURY_ISA_VERSION
	.align		4
        /*0020*/ 	.byte	0x03, 0x5f
        /*0022*/ 	.short	0x0101


	//----- nvinfo : EIATTR_EXIT_INSTR_OFFSETS
	.align		4
        /*0024*/ 	.byte	0x04, 0x1c
        /*0026*/ 	.short	(.L_304 - .L_303)


	//   ....[0]....
.L_303:
        /*0028*/ 	.word	0x00000010


	//----- nvinfo : EIATTR_MAX_THREADS
	.align		4
.L_304:
        /*002c*/ 	.byte	0x04, 0x05
        /*002e*/ 	.short	(.L_306 - .L_305)
.L_305:
        /*0030*/ 	.word	0x00000080
        /*0034*/ 	.word	0x00000001
        /*0038*/ 	.word	0x00000001


	//----- nvinfo : EIATTR_CBANK_PARAM_SIZE
	.align		4
.L_306:
        /*003c*/ 	.byte	0x03, 0x19
        /*003e*/ 	.short	0x0428


	//----- nvinfo : EIATTR_PARAM_CBANK
	.align		4
        /*0040*/ 	.byte	0x04, 0x0a
        /*0042*/ 	.short	(.L_308 - .L_307)
	.align		4
.L_307:
        /*0044*/ 	.word	index@(.nv.constant0._ZN7cutlass13device_kernelIN5flash19enable_sm80_to_sm89INS1_16FlashAttnFwdSm80INS1_25CollectiveMainloopFwdSm80ILi4ELi1ELb0EN4cute5tupleIJNS5_1CILi128EEENS7_ILi112EEENS7_ILi64EEEEEELi64ENS_6half_tEfNS_4arch4Sm80ELb1ELb0ELb0ELb0ELb0ELb0ELb1ELb1EEENS1_21CollectiveEpilogueFwdINS6_IJS8_SA_S9_EEENS6_IJNS7_ILi1EEESI_SI_EEESC_SE_Li128ELb0ELb1ELb1ELb0EEENS1_30DynamicPersistentTileSchedulerILi128ELi128ELb1ELb1ELb0EEEEEEEEEvNT_6ParamsE)
        /*0048*/ 	.short	0x0210
        /*004a*/ 	.short	0x0428


	//----- nvinfo : EIATTR_SW_WAR
	.align		4
.L_308:
        /*004c*/ 	.byte	0x04, 0x36
        /*004e*/ 	.short	(.L_310 - .L_309)
.L_309:
        /*0050*/ 	.word	0x00000008
.L_310:


//--------------------- .nv.info._ZN7cutlass13device_kernelIN5flash19enable_sm80_to_sm89INS1_16FlashAttnFwdSm80INS1_25CollectiveMainloopFwdSm80ILi4ELi1ELb0EN4cute5tupleIJNS5_1CILi128EEENS7_ILi80EEENS7_ILi64EEEEEELi64ENS_6half_tEfNS_4arch4Sm80ELb1ELb0ELb0ELb1ELb0ELb0ELb1ELb1EEENS1_21CollectiveEpilogueFwdINS6_IJS8_SA_S9_EEENS6_IJNS7_ILi1EEESI_SI_EEESC_SE_Li128ELb1ELb1ELb1ELb0EEENS1_36VarlenDynamicPersistentTileSchedulerILi128ELi80ELi128ELi128ELb1ELb1ELb0ELb1ELb1ELb1EEEEEEEEEvNT_6ParamsE --------------------------
	.section	.nv.info._ZN7cutlass13device_kernelIN5flash19enable_sm80_to_sm89INS1_16FlashAttnFwdSm80INS1_25CollectiveMainloopFwdSm80ILi4ELi1ELb0EN4cute5tupleIJNS5_1CILi128EEENS7_ILi80EEENS7_ILi64EEEEEELi64ENS_6half_tEfNS_4arch4Sm80ELb1ELb0ELb0ELb1ELb0ELb0ELb1ELb1EEENS1_21CollectiveEpilogueFwdINS6_IJS8_SA_S9_EEENS6_IJNS7_ILi1EEESI_SI_EEESC_SE_Li128ELb1ELb1ELb1ELb0EEENS1_36VarlenDynamicPersistentTileSchedulerILi128ELi80ELi128ELi128ELb1ELb1ELb0ELb1ELb1ELb1EEEEEEEEEvNT_6ParamsE,"",@"SHT_CUDA_INFO"
	.sectionflags	@""
	.align	4


	//----- nvinfo : EIATTR_CUDA_API_VERSION
	.align		4
        /*0000*/ 	.byte	0x04, 0x37
        /*0002*/ 	.short	(.L_312 - .L_311)
.L_311:
        /*0004*/ 	.word	0x00000082


	//----- nvinfo : EIATTR_KPARAM_INFO
	.align		4
.L_312:
        /*0008*/ 	.byte	0x04, 0x17
        /*000a*/ 	.short	(.L_314 - .L_313)
.L_313:
        /*000c*/ 	.word	0x00000000
        /*0010*/ 	.short	0x0000
        /*0012*/ 	.short	0x0000
        /*0014*/ 	.byte	0x00, 0xf0, 0xe1, 0x10


	//----- nvinfo : EIATTR_SPARSE_MMA_MASK
	.align		4
.L_314:
        /*0018*/ 	.byte	0x03, 0x50
        /*001a*/ 	.short	0x0000


	//----- nvinfo : EIATTR_MAXREG_COUNT
	.align		4
        /*001c*/ 	.byte	0x03, 0x1b
        /*001e*/ 	.short	0x00ff


	//----- nvinfo : EIATTR_MERCURY_ISA_VERSION
	.align		4
        /*0020*/ 	.byte	0x03, 0x5f
        /*0022*/ 	.short	0x0101


	//----- nvinfo : EIATTR_EXIT_INSTR_OFFSETS
	.align		4
        /*0024*/ 	.byte	0x04, 0x1c
        /*0026*/ 	.short	(.L_316 - .L_315)


	//   ....[0]....
.L_315:
        /*0028*/ 	.word	0x00000010


	//----- nvinfo : EIATTR_MAX_THREADS
	.align		4
.L_316:
        /*002c*/ 	.byte	0x04, 0x05
        /*002e*/ 	.short	(.L_318 - .L_317)
.L_317:
        /*0030*/ 	.word	0x00000080
        /*0034*/ 	.word	0x00000001
        /*0038*/ 	.word	0x00000001


	//----- nvinfo : EIATTR_CBANK_PARAM_SIZE
	.align		4
.L_318:
        /*003c*/ 	.byte	0x03, 0x19
        /*003e*/ 	.short	0x0438


	//----- nvinfo : EIATTR_PARAM_CBANK
	.align		4
        /*0040*/ 	.byte	0x04, 0x0a
        /*0042*/ 	.short	(.L_320 - .L_319)
	.align		4
.L_319:
        /*0044*/ 	.word	index@(.nv.constant0._ZN7cutlass13device_kernelIN5flash19enable_sm80_to_sm89INS1_16FlashAttnFwdSm80INS1_25CollectiveMainloopFwdSm80ILi4ELi1ELb0EN4cute5tupleIJNS5_1CILi128EEENS7_ILi80EEENS7_ILi64EEEEEELi64ENS_6half_tEfNS_4arch4Sm80ELb1ELb0ELb0ELb1ELb0ELb0ELb1ELb1EEENS1_21CollectiveEpilogueFwdINS6_IJS8_SA_S9_EEENS6_IJNS7_ILi1EEESI_SI_EEESC_SE_Li128ELb1ELb1ELb1ELb0EEENS1_36VarlenDynamicPersistentTileSchedulerILi128ELi80ELi128ELi128ELb1ELb1ELb0ELb1ELb1ELb1EEEEEEEEEvNT_6ParamsE)
        /*0048*/ 	.short	0x0210
        /*004a*/ 	.short	0x0438


	//----- nvinfo : EIATTR_SW_WAR
	.align		4
.L_320:
        /*004c*/ 	.byte	0x04, 0x36
        /*004e*/ 	.short	(.L_322 - .L_321)
.L_321:
        /*0050*/ 	.word	0x00000008
.L_322:


//--------------------- .nv.info._ZN7cutlass13device_kernelIN5flash19enable_sm80_to_sm89INS1_16FlashAttnFwdSm80INS1_25CollectiveMainloopFwdSm80ILi4ELi1ELb0EN4cute5tupleIJNS5_1CILi128EEENS7_ILi80EEENS7_ILi64EEEEEELi64ENS_6half_tEfNS_4arch4Sm80ELb1ELb0ELb0ELb1ELb0ELb1ELb1ELb1EEENS1_21CollectiveEpilogueFwdINS6_IJS8_SA_S9_EEENS6_IJNS7_ILi1EEESI_SI_EEESC_SE_Li128ELb1ELb1ELb1ELb0EEENS1_36VarlenDynamicPersistentTileSchedulerILi128ELi80ELi128ELi128ELb1ELb1ELb0ELb1ELb1ELb1EEEEEEEEEvNT_6ParamsE --------------------------
	.section	.nv.info._ZN7cutlass13device_kernelIN5flash19enable_sm80_to_sm89INS1_16FlashAttnFwdSm80INS1_25CollectiveMainloopFwdSm80ILi4ELi1ELb0EN4cute5tupleIJNS5_1CILi128EEENS7_ILi80EEENS7_ILi64EEEEEELi64ENS_6half_tEfNS_4arch4Sm80ELb1ELb0ELb0ELb1ELb0ELb1ELb1ELb1EEENS1_21CollectiveEpilogueFwdINS6_IJS8_SA_S9_EEENS6_IJNS7_ILi1EEESI_SI_EEESC_SE_Li128ELb1ELb1ELb1ELb0EEENS1_36VarlenDynamicPersistentTileSchedulerILi128ELi80ELi128ELi128ELb1ELb1ELb0ELb1ELb1ELb1EEEEEEEEEvNT_6ParamsE,"",@"SHT_CUDA_INFO"
	.sectionflags	@""
	.align	4


	//----- nvinfo : EIATTR_CUDA_API_VERSION
	.align		4
        /*0000*/ 	.byte	0x04, 0x37
        /*0002*/ 	.short	(.L_324 - .L_323)
.L_323:
        /*0004*/ 	.word	0x00000082


	//----- nvinfo : EIATTR_KPARAM_INFO
	.align		4
.L_324:
        /*0008*/ 	.byte	0x04, 0x17
        /*000a*/ 	.short	(.L_326 - .L_325)
.L_325:
        /*000c*/ 	.word	0x00000000
        /*0010*/ 	.short	0x0000
        /*0012*/ 	.short	0x0000
        /*0014*/ 	.byte	0x00, 0xf0, 0xe1, 0x10


	//----- nvinfo : EIATTR_SPARSE_MMA_MASK
	.align		4
.L_326:
        /*0018*/ 	.byte	0x03, 0x50
        /*001a*/ 	.short	0x0000


	//----- nvinfo : EIATTR_MAXREG_COUNT
	.align		4
        /*001c*/ 	.byte	0x03, 0x1b
        /*001e*/ 	.short	0x00ff


	//----- nvinfo : EIATTR_MERCURY_ISA_VERSION
	.align		4
        /*0020*/ 	.byte	0x03, 0x5f
        /*0022*/ 	.short	0x0101


	//----- nvinfo : EIATTR_EXIT_INSTR_OFFSETS
	.align		4
        /*0024*/ 	.byte	0x04, 0x1c
        /*0026*/ 	.short	(.L_328 - .L_327)


	//   ....[0]....
.L_327:
        /*0028*/ 	.word	0x00000010


	//----- nvinfo : EIATTR_MAX_THREADS
	.align		4
.L_328:
        /*002c*/ 	.byte	0x04, 0x05
        /*002e*/ 	.short	(.L_330 - .L_329)
.L_329:
        /*0030*/ 	.word	0x00000080
        /*0034*/ 	.word	0x00000001
        /*0038*/ 	.word	0x00000001


	//----- nvinfo : EIATTR_CBANK_PARAM_SIZE
	.align		4
.L_330:
        /*003c*/ 	.byte	0x03, 0x19
        /*003e*/ 	.short	0x0438


	//----- nvinfo : EIATTR_PARAM_CBANK
	.align		4
        /*0040*/ 	.byte	0x04, 0x0a
        /*0042*/ 	.short	(.L_332 - .L_331)
	.align		4
.L_331:
        /*0044*/ 	.word	index@(.nv.constant0._ZN7cutlass13device_kernelIN5flash19enable_sm80_to_sm89INS1_16FlashAttnFwdSm80INS1_25CollectiveMainloopFwdSm80ILi4ELi1ELb0EN4cute5tupleIJNS5_1CILi128EEENS7_ILi80EEENS7_ILi64EEEEEELi64ENS_6half_tEfNS_4arch4Sm80ELb1ELb0ELb0ELb1ELb0ELb1ELb1ELb1EEENS1_21CollectiveEpilogueFwdINS6_IJS8_SA_S9_EEENS6_IJNS7_ILi1EEESI_SI_EEESC_SE_Li128ELb1ELb1ELb1ELb0EEENS1_36VarlenDynamicPersistentTileSchedulerILi128ELi80ELi128ELi128ELb1ELb1ELb0ELb1ELb1ELb1EEEEEEEEEvNT_6ParamsE)
        /*0048*/ 	.short	0x0210
        /*004a*/ 	.short	0x0438


	//----- nvinfo : EIATTR_SW_WAR
	.align		4
.L_332:
        /*004c*/ 	.byte	0x04, 0x36
        /*004e*/ 	.short	(.L_334 - .L_333)
.L_333:
        /*0050*/ 	.word	0x00000008
.L_334:


//--------------------- .nv.callgraph             --------------------------
	.section	.nv.callgraph,"",@"SHT_CUDA_CALLGRAPH"
	.align	4
	.sectionentsize	8
	.align		4
        /*0000*/ 	.word	0x00000000
	.align		4
        /*0004*/ 	.word	0xffffffff
	.align		4
        /*0008*/ 	.word	0x00000000
	.align		4
        /*000c*/ 	.word	0xfffffffe
	.align		4
        /*0010*/ 	.word	0x00000000
	.align		4
        /*0014*/ 	.word	0xfffffffd
	.align		4
        /*0018*/ 	.word	0x00000000
	.align		4
        /*001c*/ 	.word	0xfffffffc


//--------------------- .nv.constant4             --------------------------
	.section	.nv.constant4,"a",@progbits
	.align	8
	.align		8
.nv.constant4:
        /*0000*/ 	.dword	_ZN82_INTERNAL_68294c48_46_flash_fwd_hdim64_fp16_split_softcapall_sm80_cu_a6473388_38894cuda3std3__45__cpo5beginE
	.align		8
        /*0008*/ 	.dword	_ZN82_INTERNAL_68294c48_46_flash_fwd_hdim64_fp16_split_softcapall_sm80_cu_a6473388_38894cuda3std3__45__cpo3endE
	.align		8
        /*0010*/ 	.dword	_ZN82_INTERNAL_68294c48_46_flash_fwd_hdim64_fp16_split_softcapall_sm80_cu_a6473388_38894cuda3std3__45__cpo6cbeginE
	.align		8
        /*0018*/ 	.dword	_ZN82_INTERNAL_68294c48_46_flash_fwd_hdim64_fp16_split_softcapall_sm80_cu_a6473388_38894cuda3std3__45__cpo4cendE
	.align		8
        /*0020*/ 	.dword	_ZN82_INTERNAL_68294c48_46_flash_fwd_hdim64_fp16_split_softcapall_sm80_cu_a6473388_38894cuda3std3__484_GLOBAL__N__68294c48_46_flash_fwd_hdim64_fp16_split_softcapall_sm80_cu_a6473388_38896ignoreE
	.align		8
        /*0028*/ 	.dword	_ZN82_INTERNAL_68294c48_46_flash_fwd_hdim64_fp16_split_softcapall_sm80_cu_a6473388_38894cuda3std3__419piecewise_constructE
	.align		8
        /*0030*/ 	.dword	_ZN82_INTERNAL_68294c48_46_flash_fwd_hdim64_fp16_split_softcapall_sm80_cu_a6473388_38894cuda3std3__48in_placeE
	.align		8
        /*0038*/ 	.dword	_ZN82_INTERNAL_68294c48_46_flash_fwd_hdim64_fp16_split_softcapall_sm80_cu_a6473388_38894cuda3std6ranges3__45__cpo4swapE
	.align		8
        /*0040*/ 	.dword	_ZN82_INTERNAL_68294c48_46_flash_fwd_hdim64_fp16_split_softcapall_sm80_cu_a6473388_38894cuda3std6ranges3__45__cpo9iter_moveE
	.align		8
        /*0048*/ 	.dword	_ZN82_INTERNAL_68294c48_46_flash_fwd_hdim64_fp16_split_softcapall_sm80_cu_a6473388_38894cute7productE
	.align		8
        /*0050*/ 	.dword	_ZN82_INTERNAL_68294c48_46_flash_fwd_hdim64_fp16_split_softcapall_sm80_cu_a6473388_38894cute1_E


//--------------------- .text._ZN7cutlass13device_kernelIN5flash19enable_sm80_to_sm89INS1_16FlashAttnFwdSm80INS1_25CollectiveMainloopFwdSm80ILi4ELi1ELb0EN4cute5tupleIJNS5_1CILi128EEENS7_ILi112EEENS7_ILi64EEEEEELi64ENS_6half_tEfNS_4arch4Sm80ELb0ELb0ELb1ELb0ELb0ELb0ELb1ELb1EEENS1_21CollectiveEpilogueFwdINS6_IJS8_SA_S9_EEENS6_IJNS7_ILi1EEESI_SI_EEESC_SE_Li128ELb0ELb1ELb1ELb0EEENS1_19SingleTileSchedulerILb0ELb1ELb1ELi128EEEEEEEEEvNT_6ParamsE --------------------------
	.section	.text._ZN7cutlass13device_kernelIN5flash19enable_sm80_to_sm89INS1_16FlashAttnFwdSm80INS1_25CollectiveMainloopFwdSm80ILi4ELi1ELb0EN4cute5tupleIJNS5_1CILi128EEENS7_ILi112EEENS7_ILi64EEEEEELi64ENS_6half_tEfNS_4arch4Sm80ELb0ELb0ELb1ELb0ELb0ELb0ELb1ELb1EEENS1_21CollectiveEpilogueFwdINS6_IJS8_SA_S9_EEENS6_IJNS7_ILi1EEESI_SI_EEESC_SE_Li128ELb0ELb1ELb1ELb0EEENS1_19SingleTileSchedulerILb0ELb1ELb1ELi128EEEEEEEEEvNT_6ParamsE,"ax",@progbits
	.align	128
.text._ZN7cutlass13device_kernelIN5flash19enable_sm80_to_sm89INS1_16FlashAttnFwdSm80INS1_25CollectiveMainloopFwdSm80ILi4ELi1ELb0EN4cute5tupleIJNS5_1CILi128EEENS7_ILi112EEENS7_ILi64EEEEEELi64ENS_6half_tEfNS_4arch4Sm80ELb0ELb0ELb1ELb0ELb0ELb0ELb1ELb1EEENS1_21CollectiveEpilogueFwdINS6_IJS8_SA_S9_EEENS6_IJNS7_ILi1EEESI_SI_EEESC_SE_Li128ELb0ELb1ELb1ELb0EEENS1_19SingleTileSchedulerILb0ELb1ELb1ELi128EEEEEEEEEvNT_6ParamsE:
        .type           _ZN7cutlass13device_kernelIN5flash19enable_sm80_to_sm89INS1_16FlashAttnFwdSm80INS1_25CollectiveMainloopFwdSm80ILi4ELi1ELb0EN4cute5tupleIJNS5_1CILi128EEENS7_ILi112EEENS7_ILi64EEEEEELi64ENS_6half_tEfNS_4arch4Sm80ELb0ELb0ELb1ELb0ELb0ELb0ELb1ELb1EEENS1_21CollectiveEpilogueFwdINS6_IJS8_SA_S9_EEENS6_IJNS7_ILi1EEESI_SI_EEESC_SE_Li128ELb0ELb1ELb1ELb0EEENS1_19SingleTileSchedulerILb0ELb1ELb1ELi128EEEEEEEEEvNT_6ParamsE,@function
        .size           _ZN7cutlass13device_kernelIN5flash19enable_sm80_to_sm89INS1_16FlashAttnFwdSm80INS1_25CollectiveMainloopFwdSm80ILi4ELi1ELb0EN4cute5tupleIJNS5_1CILi128EEENS7_ILi112EEENS7_ILi64EEEEEELi64ENS_6half_tEfNS_4arch4Sm80ELb0ELb0ELb1ELb0ELb0ELb0ELb1ELb1EEENS1_21CollectiveEpilogueFwdINS6_IJS8_SA_S9_EEENS6_IJNS7_ILi1EEESI_SI_EEESC_SE_Li128ELb0ELb1ELb1ELb0EEENS1_19SingleTileSchedulerILb0ELb1ELb1ELi128EEEEEEEEEvNT_6ParamsE,(.L_x_18 - _ZN7cutlass13device_kernelIN5flash19enable_sm80_to_sm89INS1_16FlashAttnFwdSm80INS1_25CollectiveMainloopFwdSm80ILi4ELi1ELb0EN4cute5tupleIJNS5_1CILi128EEENS7_ILi112EEENS7_ILi64EEEEEELi64ENS_6half_tEfNS_4arch4Sm80ELb0ELb0ELb1ELb0ELb0ELb0ELb1ELb1EEENS1_21CollectiveEpilogueFwdINS6_IJS8_SA_S9_EEENS6_IJNS7_ILi1EEESI_SI_EEESC_SE_Li128ELb0ELb1ELb1ELb0EEENS1_19SingleTileSchedulerILb0ELb1ELb1ELi128EEEEEEEEEvNT_6ParamsE)
        .other          _ZN7cutlass13device_kernelIN5flash19enable_sm80_to_sm89INS1_16FlashAttnFwdSm80INS1_25CollectiveMainloopFwdSm80ILi4ELi1ELb0EN4cute5tupleIJNS5_1CILi128EEENS7_ILi112EEENS7_ILi64EEEEEELi64ENS_6half_tEfNS_4arch4Sm80ELb0ELb0ELb1ELb0ELb0ELb0ELb1ELb1EEENS1_21CollectiveEpilogueFwdINS6_IJS8_SA_S9_EEENS6_IJNS7_ILi1EEESI_SI_EEESC_SE_Li128ELb0ELb1ELb1ELb0EEENS1_19SingleTileSchedulerILb0ELb1ELb1ELi128EEEEEEEEEvNT_6ParamsE,@"STO_CUDA_ENTRY STV_DEFAULT"
_ZN7cutlass13device_kernelIN5flash19enable_sm80_to_sm89INS1_16FlashAttnFwdSm80INS1_25CollectiveMainloopFwdSm80ILi4ELi1ELb0EN4cute5tupleIJNS5_1CILi128EEENS7_ILi112EEENS7_ILi64EEEEEELi64ENS_6half_tEfNS_4arch4Sm80ELb0ELb0ELb1ELb0ELb0ELb0ELb1ELb1EEENS1_21CollectiveEpilogueFwdINS6_IJS8_SA_S9_EEENS6_IJNS7_ILi1EEESI_SI_EEESC_SE_Li128ELb0ELb1ELb1ELb0EEENS1_19SingleTileSchedulerILb0ELb1ELb1ELi128EEEEEEEEEvNT_6ParamsE:
[----:B------:R-:W-:Y:S01]  /*0000*/  LDC R1, c[0x0][0x28] ;  /* 0x00000a00ff017b82 */ /* 0x000fe20000000800 */
[----:B------:R-:W-:Y:S05]  /*0010*/  EXIT ;  /* 0x000000000000794d */ /* 0x000fea0003800000 */
.L_x_0:
[----:B------:R-:W-:-:S00]  /*0020*/  BRA `(.L_x_0) ;  /* 0xfffffffc00fc7947 */ /* 0x000fc0000383ffff */
[----:B------:R-:W-:-:S00]  /*0030*/  NOP ;  /* 0x0000000000007918 */ /* 0x000fc00000000000 */
        /* <DEDUP_REMOVED lines=12> */
.L_x_18:


//--------------------- .text._ZN7cutlass13device_kernelIN5flash19enable_sm80_to_sm89INS1_16FlashAttnFwdSm80INS1_25CollectiveMainloopFwdSm80ILi4ELi1ELb0EN4cute5tupleIJNS5_1CILi128EEENS7_ILi80EEENS7_ILi64EEEEEELi64ENS_6half_tEfNS_4arch4Sm80ELb0ELb0ELb1ELb1ELb0ELb0ELb1ELb1EEENS1_21CollectiveEpilogueFwdINS6_IJS8_SA_S9_EEENS6_IJNS7_ILi1EEESI_SI_EEESC_SE_Li128ELb1ELb1ELb1ELb0EEENS1_36VarlenDynamicPersistentTileSchedulerILi128ELi80ELi128ELi128ELb1ELb1ELb0ELb0ELb1ELb1EEEEEEEEEvNT_6ParamsE --------------------------
	.section	.text._ZN7cutlass13device_kernelIN5flash19enable_sm80_to_sm89INS1_16FlashAttnFwdSm80INS1_25CollectiveMainloopFwdSm80ILi4ELi1ELb0EN4cute5tupleIJNS5_1CILi128EEENS7_ILi80EEENS7_ILi64EEEEEELi64ENS_6half_tEfNS_4arch4Sm80ELb0ELb0ELb1ELb1ELb0ELb0ELb1ELb1EEENS1_21CollectiveEpilogueFwdINS6_IJS8_SA_S9_EEENS6_IJNS7_ILi1EEESI_SI_EEESC_SE_Li128ELb1ELb1ELb1ELb0EEENS1_36VarlenDynamicPersistentTileSchedulerILi128ELi80ELi128ELi128ELb1ELb1ELb0ELb0ELb1ELb1EEEEEEEEEvNT_6ParamsE,"ax",@progbits
	.align	128
.text._ZN7cutlass13device_kernelIN5flash19enable_sm80_to_sm89INS1_16FlashAttnFwdSm80INS1_25CollectiveMainloopFwdSm80ILi4ELi1ELb0EN4cute5tupleIJNS5_1CILi128EEENS7_ILi80EEENS7_ILi64EEEEEELi64ENS_6half_tEfNS_4arch4Sm80ELb0ELb0ELb1ELb1ELb0ELb0ELb1ELb1EEENS1_21CollectiveEpilogueFwdINS6_IJS8_SA_S9_EEENS6_IJNS7_ILi1EEESI_SI_EEESC_SE_Li128ELb1ELb1ELb1ELb0EEENS1_36VarlenDynamicPersistentTileSchedulerILi128ELi80ELi128ELi128ELb1ELb1ELb0ELb0ELb1ELb1EEEEEEEEEvNT_6ParamsE:
        .type           _ZN7cutlass13device_kernelIN5flash19enable_sm80_to_sm89INS1_16FlashAttnFwdSm80INS1_25CollectiveMainloopFwdSm80ILi4ELi1ELb0EN4cute5tupleIJNS5_1CILi128EEENS7_ILi80EEENS7_ILi64EEEEEELi64ENS_6half_tEfNS_4arch4Sm80ELb0ELb0ELb1ELb1ELb0ELb0ELb1ELb1EEENS1_21CollectiveEpilogueFwdINS6_IJS8_SA_S9_EEENS6_IJNS7_ILi1EEESI_SI_EEESC_SE_Li128ELb1ELb1ELb1ELb0EEENS1_36VarlenDynamicPersistentTileSchedulerILi128ELi80ELi128ELi128ELb1ELb1ELb0ELb0ELb1ELb1EEEEEEEEEvNT_6ParamsE,@function
        .size           _ZN7cutlass13device_kernelIN5flash19enable_sm80_to_sm89INS1_16FlashAttnFwdSm80INS1_25CollectiveMainloopFwdSm80ILi4ELi1ELb0EN4cute5tupleIJNS5_1CILi128EEENS7_ILi80EEENS7_ILi64EEEEEELi64ENS_6half_tEfNS_4arch4Sm80ELb0ELb0ELb1ELb1ELb0ELb0ELb1ELb1EEENS1_21CollectiveEpilogueFwdINS6_IJS8_SA_S9_EEENS6_IJNS7_ILi1EEESI_SI_EEESC_SE_Li128ELb1ELb1ELb1ELb0EEENS1_36VarlenDynamicPersistentTileSchedulerILi128ELi80ELi128ELi128ELb1ELb1ELb0ELb0ELb1ELb1EEEEEEEEEvNT_6ParamsE,(.L_x_19 - _ZN7cutlass13device_kernelIN5flash19enable_sm80_to_sm89INS1_16FlashAttnFwdSm80INS1_25CollectiveMainloopFwdSm80ILi4ELi1ELb0EN4cute5tupleIJNS5_1CILi128EEENS7_ILi80EEENS7_ILi64EEEEEELi64ENS_6half_tEfNS_4arch4Sm80ELb0ELb0ELb1ELb1ELb0ELb0ELb1ELb1EEENS1_21CollectiveEpilogueFwdINS6_IJS8_SA_S9_EEENS6_IJNS7_ILi1EEESI_SI_EEESC_SE_Li128ELb1ELb1ELb1ELb0EEENS1_36VarlenDynamicPersistentTileSchedulerILi128ELi80ELi128ELi128ELb1ELb1ELb0ELb0ELb1ELb1EEEEEEEEEvNT_6ParamsE)
        .other          _ZN7cutlass13device_kernelIN5flash19enable_sm80_to_sm89INS1_16FlashAttnFwdSm80INS1_25CollectiveMainloopFwdSm80ILi4ELi1ELb0EN4cute5tupleIJNS5_1CILi128EEENS7_ILi80EEENS7_ILi64EEEEEELi64ENS_6half_tEfNS_4arch4Sm80ELb0ELb0ELb1ELb1ELb0ELb0ELb1ELb1EEENS1_21CollectiveEpilogueFwdINS6_IJS8_SA_S9_EEENS6_IJNS7_ILi1EEESI_SI_EEESC_SE_Li128ELb1ELb1ELb1ELb0EEENS1_36VarlenDynamicPersistentTileSchedulerILi128ELi80ELi128ELi128ELb1ELb1ELb0ELb0ELb1ELb1EEEEEEEEEvNT_6ParamsE,@"STO_CUDA_ENTRY STV_DEFAULT"
_ZN7cutlass13device_kernelIN5flash19enable_sm80_to_sm89INS1_16FlashAttnFwdSm80INS1_25CollectiveMainloopFwdSm80ILi4ELi1ELb0EN4cute5tupleIJNS5_1CILi128EEENS7_ILi80EEENS7_ILi64EEEEEELi64ENS_6half_tEfNS_4arch4Sm80ELb0ELb0ELb1ELb1ELb0ELb0ELb1ELb1EEENS1_21CollectiveEpilogueFwdINS6_IJS8_SA_S9_EEENS6_IJNS7_ILi1EEESI_SI_EEESC_SE_Li128ELb1ELb1ELb1ELb0EEENS1_36VarlenDynamicPersistentTileSchedulerILi128ELi80ELi128ELi128ELb1ELb1ELb0ELb0ELb1ELb1EEEEEEEEEvNT_6ParamsE:
[----:B------:R-:W-:Y:S01]  /*0000*/  LDC R1, c[0x0][0x28] ;  /* 0x00000a00ff017b82 */ /* 0x000fe20000000800 */
[----:B------:R-:W-:Y:S05]  /*0010*/  EXIT ;  /* 0x000000000000794d */ /* 0x000fea0003800000 */
.L_x_1:
        /* <DEDUP_REMOVED lines=14> */
.L_x_19:


//--------------------- .text._ZN7cutlass13device_kernelIN5flash19enable_sm80_to_sm89INS1_16FlashAttnFwdSm80INS1_25CollectiveMainloopFwdSm80ILi4ELi1ELb0EN4cute5tupleIJNS5_1CILi128EEENS7_ILi80EEENS7_ILi64EEEEEELi64ENS_6half_tEfNS_4arch4Sm80ELb0ELb0ELb1ELb1ELb0ELb1ELb1ELb1EEENS1_21CollectiveEpilogueFwdINS6_IJS8_SA_S9_EEENS6_IJNS7_ILi1EEESI_SI_EEESC_SE_Li128ELb1ELb1ELb1ELb0EEENS1_36VarlenDynamicPersistentTileSchedulerILi128ELi80ELi128ELi128ELb1ELb1ELb0ELb0ELb1ELb1EEEEEEEEEvNT_6ParamsE --------------------------
	.section	.text._ZN7cutlass13device_kernelIN5flash19enable_sm80_to_sm89INS1_16FlashAttnFwdSm80INS1_25CollectiveMainloopFwdSm80ILi4ELi1ELb0EN4cute5tupleIJNS5_1CILi128EEENS7_ILi80EEENS7_ILi64EEEEEELi64ENS_6half_tEfNS_4arch4Sm80ELb0ELb0ELb1ELb1ELb0ELb1ELb1ELb1EEENS1_21CollectiveEpilogueFwdINS6_IJS8_SA_S9_EEENS6_IJNS7_ILi1EEESI_SI_EEESC_SE_Li128ELb1ELb1ELb1ELb0EEENS1_36VarlenDynamicPersistentTileSchedulerILi128ELi80ELi128ELi128ELb1ELb1ELb0ELb0ELb1ELb1EEEEEEEEEvNT_6ParamsE,"ax",@progbits
	.align	128
.text._ZN7cutlass13device_kernelIN5flash19enable_sm80_to_sm89INS1_16FlashAttnFwdSm80INS1_25CollectiveMainloopFwdSm80ILi4ELi1ELb0EN4cute5tupleIJNS5_1CILi128EEENS7_ILi80EEENS7_ILi64EEEEEELi64ENS_6half_tEfNS_4arch4Sm80ELb0ELb0ELb1ELb1ELb0ELb1ELb1ELb1EEENS1_21CollectiveEpilogueFwdINS6_IJS8_SA_S9_EEENS6_IJNS7_ILi1EEESI_SI_EEESC_SE_Li128ELb1ELb1ELb1ELb0EEENS1_36VarlenDynamicPersistentTileSchedulerILi128ELi80ELi128ELi128ELb1ELb1ELb0ELb0ELb1ELb1EEEEEEEEEvNT_6ParamsE:
        .type           _ZN7cutlass13device_kernelIN5flash19enable_sm80_to_sm89INS1_16FlashAttnFwdSm80INS1_25CollectiveMainloopFwdSm80ILi4ELi1ELb0EN4cute5tupleIJNS5_1CILi128EEENS7_ILi80EEENS7_ILi64EEEEEELi64ENS_6half_tEfNS_4arch4Sm80ELb0ELb0ELb1ELb1ELb0ELb1ELb1ELb1EEENS1_21CollectiveEpilogueFwdINS6_IJS8_SA_S9_EEENS6_IJNS7_ILi1EEESI_SI_EEESC_SE_Li128ELb1ELb1ELb1ELb0EEENS1_36VarlenDynamicPersistentTileSchedulerILi128ELi80ELi128ELi128ELb1ELb1ELb0ELb0ELb1ELb1EEEEEEEEEvNT_6ParamsE,@function
        .size           _ZN7cutlass13device_kernelIN5flash19enable_sm80_to_sm89INS1_16FlashAttnFwdSm80INS1_25CollectiveMainloopFwdSm80ILi4ELi1ELb0EN4cute5tupleIJNS5_1CILi128EEENS7_ILi80EEENS7_ILi64EEEEEELi64ENS_6half_tEfNS_4arch4Sm80ELb0ELb0ELb1ELb1ELb0ELb1ELb1ELb1EEENS1_21CollectiveEpilogueFwdINS6_IJS8_SA_S9_EEENS6_IJNS7_ILi1EEESI_SI_EEESC_SE_Li128ELb1ELb1ELb1ELb0EEENS1_36VarlenDynamicPersistentTileSchedulerILi128ELi80ELi128ELi128ELb1ELb1ELb0ELb0ELb1ELb1EEEEEEEEEvNT_6ParamsE,(.L_x_20 - _ZN7cutlass13device_kernelIN5flash19enable_sm80_to_sm89INS1_16FlashAttnFwdSm80INS1_25CollectiveMainloopFwdSm80ILi4ELi1ELb0EN4cute5tupleIJNS5_1CILi128EEENS7_ILi80EEENS7_ILi64EEEEEELi64ENS_6half_tEfNS_4arch4Sm80ELb0ELb0ELb1ELb1ELb0ELb1ELb1ELb1EEENS1_21CollectiveEpilogueFwdINS6_IJS8_SA_S9_EEENS6_IJNS7_ILi1EEESI_SI_EEESC_SE_Li128ELb1ELb1ELb1ELb0EEENS1_36VarlenDynamicPersistentTileSchedulerILi128ELi80ELi128ELi128ELb1ELb1ELb0ELb0ELb1ELb1EEEEEEEEEvNT_6ParamsE)
        .other          _ZN7cutlass13device_kernelIN5flash19enable_sm80_to_sm89INS1_16FlashAttnFwdSm80INS1_25CollectiveMainloopFwdSm80ILi4ELi1ELb0EN4cute5tupleIJNS5_1CILi128EEENS7_ILi80EEENS7_ILi64EEEEEELi64ENS_6half_tEfNS_4arch4Sm80ELb0ELb0ELb1ELb1ELb0ELb1ELb1ELb1EEENS1_21CollectiveEpilogueFwdINS6_IJS8_SA_S9_EEENS6_IJNS7_ILi1EEESI_SI_EEESC_SE_Li128ELb1ELb1ELb1ELb0EEENS1_36VarlenDynamicPersistentTileSchedulerILi128ELi80ELi128ELi128ELb1ELb1ELb0ELb0ELb1ELb1EEEEEEEEEvNT_6ParamsE,@"STO_CUDA_ENTRY STV_DEFAULT"
_ZN7cutlass13device_kernelIN5flash19enable_sm80_to_sm89INS1_16FlashAttnFwdSm80INS1_25CollectiveMainloopFwdSm80ILi4ELi1ELb0EN4cute5tupleIJNS5_1CILi128EEENS7_ILi80EEENS7_ILi64EEEEEELi64ENS_6half_tEfNS_4arch4Sm80ELb0ELb0ELb1ELb1ELb0ELb1ELb1ELb1EEENS1_21CollectiveEpilogueFwdINS6_IJS8_SA_S9_EEENS6_IJNS7_ILi1EEESI_SI_EEESC_SE_Li128ELb1ELb1ELb1ELb0EEENS1_36VarlenDynamicPersistentTileSchedulerILi128ELi80ELi128ELi128ELb1ELb1ELb0ELb0ELb1ELb1EEEEEEEEEvNT_6ParamsE:
[----:B------:R-:W-:Y:S01]  /*0000*/  LDC R1, c[0x0][0x28] ;  /* 0x00000a00ff017b82 */ /* 0x000fe20000000800 */
[----:B------:R-:W-:Y:S05]  /*0010*/  EXIT ;  /* 0x000000000000794d */ /* 0x000fea0003800000 */
.L_x_2:
        /* <DEDUP_REMOVED lines=14> */
.L_x_20:


//--------------------- .text._ZN7cutlass13device_kernelIN5flash19enable_sm80_to_sm89INS1_16FlashAttnFwdSm80INS1_25CollectiveMainloopFwdSm80ILi4ELi1ELb0EN4cute5tupleIJNS5_1CILi128EEENS7_ILi96EEENS7_ILi64EEEEEELi64ENS_6half_tEfNS_4arch4Sm80ELb0ELb1ELb1ELb0ELb0ELb0ELb1ELb1EEENS1_21CollectiveEpilogueFwdINS6_IJS8_SA_S9_EEENS6_IJNS7_ILi1EEESI_SI_EEESC_SE_Li128ELb0ELb1ELb1ELb0EEENS1_19SingleTileSchedulerILb0ELb1ELb1ELi128EEEEEEEEEvNT_6ParamsE --------------------------
	.section	.text._ZN7cutlass13device_kernelIN5flash19enable_sm80_to_sm89INS1_16FlashAttnFwdSm80INS1_25CollectiveMainloopFwdSm80ILi4ELi1ELb0EN4cute5tupleIJNS5_1CILi128EEENS7_ILi96EEENS7_ILi64EEEEEELi64ENS_6half_tEfNS_4arch4Sm80ELb0ELb1ELb1ELb0ELb0ELb0ELb1ELb1EEENS1_21CollectiveEpilogueFwdINS6_IJS8_SA_S9_EEENS6_IJNS7_ILi1EEESI_SI_EEESC_SE_Li128ELb0ELb1ELb1ELb0EEENS1_19SingleTileSchedulerILb0ELb1ELb1ELi128EEEEEEEEEvNT_6ParamsE,"ax",@progbits
	.align	128
.text._ZN7cutlass13device_kernelIN5flash19enable_sm80_to_sm89INS1_16FlashAttnFwdSm80INS1_25CollectiveMainloopFwdSm80ILi4ELi1ELb0EN4cute5tupleIJNS5_1CILi128EEENS7_ILi96EEENS7_ILi64EEEEEELi64ENS_6half_tEfNS_4arch4Sm80ELb0ELb1ELb1ELb0ELb0ELb0ELb1ELb1EEENS1_21CollectiveEpilogueFwdINS6_IJS8_SA_S9_EEENS6_IJNS7_ILi1EEESI_SI_EEESC_SE_Li128ELb0ELb1ELb1ELb0EEENS1_19SingleTileSchedulerILb0ELb1ELb1ELi128EEEEEEEEEvNT_6ParamsE:
        .type           _ZN7cutlass13device_kernelIN5flash19enable_sm80_to_sm89INS1_16FlashAttnFwdSm80INS1_25CollectiveMainloopFwdSm80ILi4ELi1ELb0EN4cute5tupleIJNS5_1CILi128EEENS7_ILi96EEENS7_ILi64EEEEEELi64ENS_6half_tEfNS_4arch4Sm80ELb0ELb1ELb1ELb0ELb0ELb0ELb1ELb1EEENS1_21CollectiveEpilogueFwdINS6_IJS8_SA_S9_EEENS6_IJNS7_ILi1EEESI_SI_EEESC_SE_Li128ELb0ELb1ELb1ELb0EEENS1_19SingleTileSchedulerILb0ELb1ELb1ELi128EEEEEEEEEvNT_6ParamsE,@function
        .size           _ZN7cutlass13device_kernelIN5flash19enable_sm80_to_sm89INS1_16FlashAttnFwdSm80INS1_25CollectiveMainloopFwdSm80ILi4ELi1ELb0EN4cute5tupleIJNS5_1CILi128EEENS7_ILi96EEENS7_ILi64EEEEEELi64ENS_6half_tEfNS_4arch4Sm80ELb0ELb1ELb1ELb0ELb0ELb0ELb1ELb1EEENS1_21CollectiveEpilogueFwdINS6_IJS8_SA_S9_EEENS6_IJNS7_ILi1EEESI_SI_EEESC_SE_Li128ELb0ELb1ELb1ELb0EEENS1_19SingleTileSchedulerILb0ELb1ELb1ELi128EEEEEEEEEvNT_6ParamsE,(.L_x_21 - _ZN7cutlass13device_kernelIN5flash19enable_sm80_to_sm89INS1_16FlashAttnFwdSm80INS1_25CollectiveMainloopFwdSm80ILi4ELi1ELb0EN4cute5tupleIJNS5_1CILi128EEENS7_ILi96EEENS7_ILi64EEEEEELi64ENS_6half_tEfNS_4arch4Sm80ELb0ELb1ELb1ELb0ELb0ELb0ELb1ELb1EEENS1_21CollectiveEpilogueFwdINS6_IJS8_SA_S9_EEENS6_IJNS7_ILi1EEESI_SI_EEESC_SE_Li128ELb0ELb1ELb1ELb0EEENS1_19SingleTileSchedulerILb0ELb1ELb1ELi128EEEEEEEEEvNT_6ParamsE)
        .other          _ZN7cutlass13device_kernelIN5flash19enable_sm80_to_sm89INS1_16FlashAttnFwdSm80INS1_25CollectiveMainloopFwdSm80ILi4ELi1ELb0EN4cute5tupleIJNS5_1CILi128EEENS7_ILi96EEENS7_ILi64EEEEEELi64ENS_6half_tEfNS_4arch4Sm80ELb0ELb1ELb1ELb0ELb0ELb0ELb1ELb1EEENS1_21CollectiveEpilogueFwdINS6_IJS8_SA_S9_EEENS6_IJNS7_ILi1EEESI_SI_EEESC_SE_Li128ELb0ELb1ELb1ELb0EEENS1_19SingleTileSchedulerILb0ELb1ELb1ELi128EEEEEEEEEvNT_6ParamsE,@"STO_CUDA_ENTRY STV_DEFAULT"
_ZN7cutlass13device_kernelIN5flash19enable_sm80_to_sm89INS1_16FlashAttnFwdSm80INS1_25CollectiveMainloopFwdSm80ILi4ELi1ELb0EN4cute5tupleIJNS5_1CILi128EEENS7_ILi96EEENS7_ILi64EEEEEELi64ENS_6half_tEfNS_4arch4Sm80ELb0ELb1ELb1ELb0ELb0ELb0ELb1ELb1EEENS1_21CollectiveEpilogueFwdINS6_IJS8_SA_S9_EEENS6_IJNS7_ILi1EEESI_SI_EEESC_SE_Li128ELb0ELb1ELb1ELb0EEENS1_19SingleTileSchedulerILb0ELb1ELb1ELi128EEEEEEEEEvNT_6ParamsE:
[----:B------:R-:W-:Y:S01]  /*0000*/  LDC R1, c[0x0][0x28] ;  /* 0x00000a00ff017b82 */ /* 0x000fe20000000800 */
[----:B------:R-:W-:Y:S05]  /*0010*/  EXIT ;  /* 0x000000000000794d */ /* 0x000fea0003800000 */
.L_x_3:
        /* <DEDUP_REMOVED lines=14> */
.L_x_21:


//--------------------- .text._ZN7cutlass13device_kernelIN5flash19enable_sm80_to_sm89INS1_16FlashAttnFwdSm80INS1_25CollectiveMainloopFwdSm80ILi4ELi1ELb0EN4cute5tupleIJNS5_1CILi128EEENS7_ILi80EEENS7_ILi64EEEEEELi64ENS_6half_tEfNS_4arch4Sm80ELb0ELb1ELb1ELb1ELb0ELb0ELb1ELb1EEENS1_21CollectiveEpilogueFwdINS6_IJS8_SA_S9_EEENS6_IJNS7_ILi1EEESI_SI_EEESC_SE_Li128ELb1ELb1ELb1ELb0EEENS1_36VarlenDynamicPersistentTileSchedulerILi128ELi80ELi128ELi128ELb1ELb1ELb0ELb1ELb0ELb1EEEEEEEEEvNT_6ParamsE --------------------------
	.section	.text._ZN7cutlass13device_kernelIN5flash19enable_sm80_to_sm89INS1_16FlashAttnFwdSm80INS1_25CollectiveMainloopFwdSm80ILi4ELi1ELb0EN4cute5tupleIJNS5_1CILi128EEENS7_ILi80EEENS7_ILi64EEEEEELi64ENS_6half_tEfNS_4arch4Sm80ELb0ELb1ELb1ELb1ELb0ELb0ELb1ELb1EEENS1_21CollectiveEpilogueFwdINS6_IJS8_SA_S9_EEENS6_IJNS7_ILi1EEESI_SI_EEESC_SE_Li128ELb1ELb1ELb1ELb0EEENS1_36VarlenDynamicPersistentTileSchedulerILi128ELi80ELi128ELi128ELb1ELb1ELb0ELb1ELb0ELb1EEEEEEEEEvNT_6ParamsE,"ax",@progbits
	.align	128
.text._ZN7cutlass13device_kernelIN5flash19enable_sm80_to_sm89INS1_16FlashAttnFwdSm80INS1_25CollectiveMainloopFwdSm80ILi4ELi1ELb0EN4cute5tupleIJNS5_1CILi128EEENS7_ILi80EEENS7_ILi64EEEEEELi64ENS_6half_tEfNS_4arch4Sm80ELb0ELb1ELb1ELb1ELb0ELb0ELb1ELb1EEENS1_21CollectiveEpilogueFwdINS6_IJS8_SA_S9_EEENS6_IJNS7_ILi1EEESI_SI_EEESC_SE_Li128ELb1ELb1ELb1ELb0EEENS1_36VarlenDynamicPersistentTileSchedulerILi128ELi80ELi128ELi128ELb1ELb1ELb0ELb1ELb0ELb1EEEEEEEEEvNT_6ParamsE:
        .type           _ZN7cutlass13device_kernelIN5flash19enable_sm80_to_sm89INS1_16FlashAttnFwdSm80INS1_25CollectiveMainloopFwdSm80ILi4ELi1ELb0EN4cute5tupleIJNS5_1CILi128EEENS7_ILi80EEENS7_ILi64EEEEEELi64ENS_6half_tEfNS_4arch4Sm80ELb0ELb1ELb1ELb1ELb0ELb0ELb1ELb1EEENS1_21CollectiveEpilogueFwdINS6_IJS8_SA_S9_EEENS6_IJNS7_ILi1EEESI_SI_EEESC_SE_Li128ELb1ELb1ELb1ELb0EEENS1_36VarlenDynamicPersistentTileSchedulerILi128ELi80ELi128ELi128ELb1ELb1ELb0ELb1ELb0ELb1EEEEEEEEEvNT_6ParamsE,@function
        .size           _ZN7cutlass13device_kernelIN5flash19enable_sm80_to_sm89INS1_16FlashAttnFwdSm80INS1_25CollectiveMainloopFwdSm80ILi4ELi1ELb0EN4cute5tupleIJNS5_1CILi128EEENS7_ILi80EEENS7_ILi64EEEEEELi64ENS_6half_tEfNS_4arch4Sm80ELb0ELb1ELb1ELb1ELb0ELb0ELb1ELb1EEENS1_21CollectiveEpilogueFwdINS6_IJS8_SA_S9_EEENS6_IJNS7_ILi1EEESI_SI_EEESC_SE_Li128ELb1ELb1ELb1ELb0EEENS1_36VarlenDynamicPersistentTileSchedulerILi128ELi80ELi128ELi128ELb1ELb1ELb0ELb1ELb0ELb1EEEEEEEEEvNT_6ParamsE,(.L_x_22 - _ZN7cutlass13device_kernelIN5flash19enable_sm80_to_sm89INS1_16FlashAttnFwdSm80INS1_25CollectiveMainloopFwdSm80ILi4ELi1ELb0EN4cute5tupleIJNS5_1CILi128EEENS7_ILi80EEENS7_ILi64EEEEEELi64ENS_6half_tEfNS_4arch4Sm80ELb0ELb1ELb1ELb1ELb0ELb0ELb1ELb1EEENS1_21CollectiveEpilogueFwdINS6_IJS8_SA_S9_EEENS6_IJNS7_ILi1EEESI_SI_EEESC_SE_Li128ELb1ELb1ELb1ELb0EEENS1_36VarlenDynamicPersistentTileSchedulerILi128ELi80ELi128ELi128ELb1ELb1ELb0ELb1ELb0ELb1EEEEEEEEEvNT_6ParamsE)
        .other          _ZN7cutlass13device_kernelIN5flash19enable_sm80_to_sm89INS1_16FlashAttnFwdSm80INS1_25CollectiveMainloopFwdSm80ILi4ELi1ELb0EN4cute5tupleIJNS5_1CILi128EEENS7_ILi80EEENS7_ILi64EEEEEELi64ENS_6half_tEfNS_4arch4Sm80ELb0ELb1ELb1ELb1ELb0ELb0ELb1ELb1EEENS1_21CollectiveEpilogueFwdINS6_IJS8_SA_S9_EEENS6_IJNS7_ILi1EEESI_SI_EEESC_SE_Li128ELb1ELb1ELb1ELb0EEENS1_36VarlenDynamicPersistentTileSchedulerILi128ELi80ELi128ELi128ELb1ELb1ELb0ELb1ELb0ELb1EEEEEEEEEvNT_6ParamsE,@"STO_CUDA_ENTRY STV_DEFAULT"
_ZN7cutlass13device_kernelIN5flash19enable_sm80_to_sm89INS1_16FlashAttnFwdSm80INS1_25CollectiveMainloopFwdSm80ILi4ELi1ELb0EN4cute5tupleIJNS5_1CILi128EEENS7_ILi80EEENS7_ILi64EEEEEELi64ENS_6half_tEfNS_4arch4Sm80ELb0ELb1ELb1ELb1ELb0ELb0ELb1ELb1EEENS1_21CollectiveEpilogueFwdINS6_IJS8_SA_S9_EEENS6_IJNS7_ILi1EEESI_SI_EEESC_SE_Li128ELb1ELb1ELb1ELb0EEENS1_36VarlenDynamicPersistentTileSchedulerILi128ELi80ELi128ELi128ELb1ELb1ELb0ELb1ELb0ELb1EEEEEEEEEvNT_6ParamsE:
[----:B------:R-:W-:Y:S01]  /*0000*/  LDC R1, c[0x0][0x28] ;  /* 0x00000a00ff017b82 */ /* 0x000fe20000000800 */
[----:B------:R-:W-:Y:S05]  /*0010*/  EXIT ;  /* 0x000000000000794d */ /* 0x000fea0003800000 */
.L_x_4:
        /* <DEDUP_REMOVED lines=14> */
.L_x_22:


//--------------------- .text._ZN7cutlass13device_kernelIN5flash19enable_sm80_to_sm89INS1_16FlashAttnFwdSm80INS1_25CollectiveMainloopFwdSm80ILi4ELi1ELb0EN4cute5tupleIJNS5_1CILi128EEENS7_ILi80EEENS7_ILi64EEEEEELi64ENS_6half_tEfNS_4arch4Sm80ELb0ELb1ELb1ELb1ELb0ELb1ELb1ELb1EEENS1_21CollectiveEpilogueFwdINS6_IJS8_SA_S9_EEENS6_IJNS7_ILi1EEESI_SI_EEESC_SE_Li128ELb1ELb1ELb1ELb0EEENS1_36VarlenDynamicPersistentTileSchedulerILi128ELi80ELi128ELi128ELb1ELb1ELb0ELb1ELb0ELb1EEEEEEEEEvNT_6ParamsE --------------------------
	.section	.text._ZN7cutlass13device_kernelIN5flash19enable_sm80_to_sm89INS1_16FlashAttnFwdSm80INS1_25CollectiveMainloopFwdSm80ILi4ELi1ELb0EN4cute5tupleIJNS5_1CILi128EEENS7_ILi80EEENS7_ILi64EEEEEELi64ENS_6half_tEfNS_4arch4Sm80ELb0ELb1ELb1ELb1ELb0ELb1ELb1ELb1EEENS1_21CollectiveEpilogueFwdINS6_IJS8_SA_S9_EEENS6_IJNS7_ILi1EEESI_SI_EEESC_SE_Li128ELb1ELb1ELb1ELb0EEENS1_36VarlenDynamicPersistentTileSchedulerILi128ELi80ELi128ELi128ELb1ELb1ELb0ELb1ELb0ELb1EEEEEEEEEvNT_6ParamsE,"ax",@progbits
	.align	128
.text._ZN7cutlass13device_kernelIN5flash19enable_sm80_to_sm89INS1_16FlashAttnFwdSm80INS1_25CollectiveMainloopFwdSm80ILi4ELi1ELb0EN4cute5tupleIJNS5_1CILi128EEENS7_ILi80EEENS7_ILi64EEEEEELi64ENS_6half_tEfNS_4arch4Sm80ELb0ELb1ELb1ELb1ELb0ELb1ELb1ELb1EEENS1_21CollectiveEpilogueFwdINS6_IJS8_SA_S9_EEENS6_IJNS7_ILi1EEESI_SI_EEESC_SE_Li128ELb1ELb1ELb1ELb0EEENS1_36VarlenDynamicPersistentTileSchedulerILi128ELi80ELi128ELi128ELb1ELb1ELb0ELb1ELb0ELb1EEEEEEEEEvNT_6ParamsE:
        .type           _ZN7cutlass13device_kernelIN5flash19enable_sm80_to_sm89INS1_16FlashAttnFwdSm80INS1_25CollectiveMainloopFwdSm80ILi4ELi1ELb0EN4cute5tupleIJNS5_1CILi128EEENS7_ILi80EEENS7_ILi64EEEEEELi64ENS_6half_tEfNS_4arch4Sm80ELb0ELb1ELb1ELb1ELb0ELb1ELb1ELb1EEENS1_21CollectiveEpilogueFwdINS6_IJS8_SA_S9_EEENS6_IJNS7_ILi1EEESI_SI_EEESC_SE_Li128ELb1ELb1ELb1ELb0EEENS1_36VarlenDynamicPersistentTileSchedulerILi128ELi80ELi128ELi128ELb1ELb1ELb0ELb1ELb0ELb1EEEEEEEEEvNT_6ParamsE,@function
        .size           _ZN7cutlass13device_kernelIN5flash19enable_sm80_to_sm89INS1_16FlashAttnFwdSm80INS1_25CollectiveMainloopFwdSm80ILi4ELi1ELb0EN4cute5tupleIJNS5_1CILi128EEENS7_ILi80EEENS7_ILi64EEEEEELi64ENS_6half_tEfNS_4arch4Sm80ELb0ELb1ELb1ELb1ELb0ELb1ELb1ELb1EEENS1_21CollectiveEpilogueFwdINS6_IJS8_SA_S9_EEENS6_IJNS7_ILi1EEESI_SI_EEESC_SE_Li128ELb1ELb1ELb1ELb0EEENS1_36VarlenDynamicPersistentTileSchedulerILi128ELi80ELi128ELi128ELb1ELb1ELb0ELb1ELb0ELb1EEEEEEEEEvNT_6ParamsE,(.L_x_23 - _ZN7cutlass13device_kernelIN5flash19enable_sm80_to_sm89INS1_16FlashAttnFwdSm80INS1_25CollectiveMainloopFwdSm80ILi4ELi1ELb0EN4cute5tupleIJNS5_1CILi128EEENS7_ILi80EEENS7_ILi64EEEEEELi64ENS_6half_tEfNS_4arch4Sm80ELb0ELb1ELb1ELb1ELb0ELb1ELb1ELb1EEENS1_21CollectiveEpilogueFwdINS6_IJS8_SA_S9_EEENS6_IJNS7_ILi1EEESI_SI_EEESC_SE_Li128ELb1ELb1ELb1ELb0EEENS1_36VarlenDynamicPersistentTileSchedulerILi128ELi80ELi128ELi128ELb1ELb1ELb0ELb1ELb0ELb1EEEEEEEEEvNT_6ParamsE)
        .other          _ZN7cutlass13device_kernelIN5flash19enable_sm80_to_sm89INS1_16FlashAttnFwdSm80INS1_25CollectiveMainloopFwdSm80ILi4ELi1ELb0EN4cute5tupleIJNS5_1CILi128EEENS7_ILi80EEENS7_ILi64EEEEEELi64ENS_6half_tEfNS_4arch4Sm80ELb0ELb1ELb1ELb1ELb0ELb1ELb1ELb1EEENS1_21CollectiveEpilogueFwdINS6_IJS8_SA_S9_EEENS6_IJNS7_ILi1EEESI_SI_EEESC_SE_Li128ELb1ELb1ELb1ELb0EEENS1_36VarlenDynamicPersistentTileSchedulerILi128ELi80ELi128ELi128ELb1ELb1ELb0ELb1ELb0ELb1EEEEEEEEEvNT_6ParamsE,@"STO_CUDA_ENTRY STV_DEFAULT"
_ZN7cutlass13device_kernelIN5flash19enable_sm80_to_sm89INS1_16FlashAttnFwdSm80INS1_25CollectiveMainloopFwdSm80ILi4ELi1ELb0EN4cute5tupleIJNS5_1CILi128EEENS7_ILi80EEENS7_ILi64EEEEEELi64ENS_6half_tEfNS_4arch4Sm80ELb0ELb1ELb1ELb1ELb0ELb1ELb1ELb1EEENS1_21CollectiveEpilogueFwdINS6_IJS8_SA_S9_EEENS6_IJNS7_ILi1EEESI_SI_EEESC_SE_Li128ELb1ELb1ELb1ELb0EEENS1_36VarlenDynamicPersistentTileSchedulerILi128ELi80ELi128ELi128ELb1ELb1ELb0ELb1ELb0ELb1EEEEEEEEEvNT_6ParamsE:
[----:B------:R-:W-:Y:S01]  /*0000*/  LDC R1, c[0x0][0x28] ;  /* 0x00000a00ff017b82 */ /* 0x000fe20000000800 */
[----:B------:R-:W-:Y:S05]  /*0010*/  EXIT ;  /* 0x000000000000794d */ /* 0x000fea0003800000 */
.L_x_5:
        /* <DEDUP_REMOVED lines=14> */
.L_x_23:


//--------------------- .text._ZN7cutlass13device_kernelIN5flash19enable_sm80_to_sm89INS1_16FlashAttnFwdSm80INS1_25CollectiveMainloopFwdSm80ILi4ELi1ELb0EN4cute5tupleIJNS5_1CILi128EEENS7_ILi112EEENS7_ILi64EEEEEELi64ENS_6half_tEfNS_4arch4Sm80ELb1ELb0ELb1ELb0ELb0ELb0ELb1ELb1EEENS1_21CollectiveEpilogueFwdINS6_IJS8_SA_S9_EEENS6_IJNS7_ILi1EEESI_SI_EEESC_SE_Li128ELb0ELb1ELb1ELb0EEENS1_30DynamicPersistentTileSchedulerILi128ELi128ELb1ELb1ELb0EEEEEEEEEvNT_6ParamsE --------------------------
	.section	.text._ZN7cutlass13device_kernelIN5flash19enable_sm80_to_sm89INS1_16FlashAttnFwdSm80INS1_25CollectiveMainloopFwdSm80ILi4ELi1ELb0EN4cute5tupleIJNS5_1CILi128EEENS7_ILi112EEENS7_ILi64EEEEEELi64ENS_6half_tEfNS_4arch4Sm80ELb1ELb0ELb1ELb0ELb0ELb0ELb1ELb1EEENS1_21CollectiveEpilogueFwdINS6_IJS8_SA_S9_EEENS6_IJNS7_ILi1EEESI_SI_EEESC_SE_Li128ELb0ELb1ELb1ELb0EEENS1_30DynamicPersistentTileSchedulerILi128ELi128ELb1ELb1ELb0EEEEEEEEEvNT_6ParamsE,"ax",@progbits
	.align	128
.text._ZN7cutlass13device_kernelIN5flash19enable_sm80_to_sm89INS1_16FlashAttnFwdSm80INS1_25CollectiveMainloopFwdSm80ILi4ELi1ELb0EN4cute5tupleIJNS5_1CILi128EEENS7_ILi112EEENS7_ILi64EEEEEELi64ENS_6half_tEfNS_4arch4Sm80ELb1ELb0ELb1ELb0ELb0ELb0ELb1ELb1EEENS1_21CollectiveEpilogueFwdINS6_IJS8_SA_S9_EEENS6_IJNS7_ILi1EEESI_SI_EEESC_SE_Li128ELb0ELb1ELb1ELb0EEENS1_30DynamicPersistentTileSchedulerILi128ELi128ELb1ELb1ELb0EEEEEEEEEvNT_6ParamsE:
        .type           _ZN7cutlass13device_kernelIN5flash19enable_sm80_to_sm89INS1_16FlashAttnFwdSm80INS1_25CollectiveMainloopFwdSm80ILi4ELi1ELb0EN4cute5tupleIJNS5_1CILi128EEENS7_ILi112EEENS7_ILi64EEEEEELi64ENS_6half_tEfNS_4arch4Sm80ELb1ELb0ELb1ELb0ELb0ELb0ELb1ELb1EEENS1_21CollectiveEpilogueFwdINS6_IJS8_SA_S9_EEENS6_IJNS7_ILi1EEESI_SI_EEESC_SE_Li128ELb0ELb1ELb1ELb0EEENS1_30DynamicPersistentTileSchedulerILi128ELi128ELb1ELb1ELb0EEEEEEEEEvNT_6ParamsE,@function
        .size           _ZN7cutlass13device_kernelIN5flash19enable_sm80_to_sm89INS1_16FlashAttnFwdSm80INS1_25CollectiveMainloopFwdSm80ILi4ELi1ELb0EN4cute5tupleIJNS5_1CILi128EEENS7_ILi112EEENS7_ILi64EEEEEELi64ENS_6half_tEfNS_4arch4Sm80ELb1ELb0ELb1ELb0ELb0ELb0ELb1ELb1EEENS1_21CollectiveEpilogueFwdINS6_IJS8_SA_S9_EEENS6_IJNS7_ILi1EEESI_SI_EEESC_SE_Li128ELb0ELb1ELb1ELb0EEENS1_30DynamicPersistentTileSchedulerILi128ELi128ELb1ELb1ELb0EEEEEEEEEvNT_6ParamsE,(.L_x_24 - _ZN7cutlass13device_kernelIN5flash19enable_sm80_to_sm89INS1_16FlashAttnFwdSm80INS1_25CollectiveMainloopFwdSm80ILi4ELi1ELb0EN4cute5tupleIJNS5_1CILi128EEENS7_ILi112EEENS7_ILi64EEEEEELi64ENS_6half_tEfNS_4arch4Sm80ELb1ELb0ELb1ELb0ELb0ELb0ELb1ELb1EEENS1_21CollectiveEpilogueFwdINS6_IJS8_SA_S9_EEENS6_IJNS7_ILi1EEESI_SI_EEESC_SE_Li128ELb0ELb1ELb1ELb0EEENS1_30DynamicPersistentTileSchedulerILi128ELi128ELb1ELb1ELb0EEEEEEEEEvNT_6ParamsE)
        .other          _ZN7cutlass13device_kernelIN5flash19enable_sm80_to_sm89INS1_16FlashAttnFwdSm80INS1_25CollectiveMainloopFwdSm80ILi4ELi1ELb0EN4cute5tupleIJNS5_1CILi128EEENS7_ILi112EEENS7_ILi64EEEEEELi64ENS_6half_tEfNS_4arch4Sm80ELb1ELb0ELb1ELb0ELb0ELb0ELb1ELb1EEENS1_21CollectiveEpilogueFwdINS6_IJS8_SA_S9_EEENS6_IJNS7_ILi1EEESI_SI_EEESC_SE_Li128ELb0ELb1ELb1ELb0EEENS1_30DynamicPersistentTileSchedulerILi128ELi128ELb1ELb1ELb0EEEEEEEEEvNT_6ParamsE,@"STO_CUDA_ENTRY STV_DEFAULT"
_ZN7cutlass13device_kernelIN5flash19enable_sm80_to_sm89INS1_16FlashAttnFwdSm80INS1_25CollectiveMainloopFwdSm80ILi4ELi1ELb0EN4cute5tupleIJNS5_1CILi128EEENS7_ILi112EEENS7_ILi64EEEEEELi64ENS_6half_tEfNS_4arch4Sm80ELb1ELb0ELb1ELb0ELb0ELb0ELb1ELb1EEENS1_21CollectiveEpilogueFwdINS6_IJS8_SA_S9_EEENS6_IJNS7_ILi1EEESI_SI_EEESC_SE_Li128ELb0ELb1ELb1ELb0EEENS1_30DynamicPersistentTileSchedulerILi128ELi128ELb1ELb1ELb0EEEEEEEEEvNT_6ParamsE:
[----:B------:R-:W-:Y:S01]  /*0000*/  LDC R1, c[0x0][0x28] ;  /* 0x00000a00ff017b82 */ /* 0x000fe20000000800 */
[----:B------:R-:W-:Y:S05]  /*0010*/  EXIT ;  /* 0x000000000000794d */ /* 0x000fea0003800000 */
.L_x_6:
        /* <DEDUP_REMOVED lines=14> */
.L_x_24:


//--------------------- .text._ZN7cutlass13device_kernelIN5flash19enable_sm80_to_sm89INS1_16FlashAttnFwdSm80INS1_25CollectiveMainloopFwdSm80ILi4ELi1ELb0EN4cute5tupleIJNS5_1CILi128EEENS7_ILi80EEENS7_ILi64EEEEEELi64ENS_6half_tEfNS_4arch4Sm80ELb1ELb0ELb1ELb1ELb0ELb0ELb1ELb1EEENS1_21CollectiveEpilogueFwdINS6_IJS8_SA_S9_EEENS6_IJNS7_ILi1EEESI_SI_EEESC_SE_Li128ELb1ELb1ELb1ELb0EEENS1_36VarlenDynamicPersistentTileSchedulerILi128ELi80ELi128ELi128ELb1ELb1ELb0ELb1ELb1ELb1EEEEEEEEEvNT_6ParamsE --------------------------
	.section	.text._ZN7cutlass13device_kernelIN5flash19enable_sm80_to_sm89INS1_16FlashAttnFwdSm80INS1_25CollectiveMainloopFwdSm80ILi4ELi1ELb0EN4cute5tupleIJNS5_1CILi128EEENS7_ILi80EEENS7_ILi64EEEEEELi64ENS_6half_tEfNS_4arch4Sm80ELb1ELb0ELb1ELb1ELb0ELb0ELb1ELb1EEENS1_21CollectiveEpilogueFwdINS6_IJS8_SA_S9_EEENS6_IJNS7_ILi1EEESI_SI_EEESC_SE_Li128ELb1ELb1ELb1ELb0EEENS1_36VarlenDynamicPersistentTileSchedulerILi128ELi80ELi128ELi128ELb1ELb1ELb0ELb1ELb1ELb1EEEEEEEEEvNT_6ParamsE,"ax",@progbits
	.align	128
.text._ZN7cutlass13device_kernelIN5flash19enable_sm80_to_sm89INS1_16FlashAttnFwdSm80INS1_25CollectiveMainloopFwdSm80ILi4ELi1ELb0EN4cute5tupleIJNS5_1CILi128EEENS7_ILi80EEENS7_ILi64EEEEEELi64ENS_6half_tEfNS_4arch4Sm80ELb1ELb0ELb1ELb1ELb0ELb0ELb1ELb1EEENS1_21CollectiveEpilogueFwdINS6_IJS8_SA_S9_EEENS6_IJNS7_ILi1EEESI_SI_EEESC_SE_Li128ELb1ELb1ELb1ELb0EEENS1_36VarlenDynamicPersistentTileSchedulerILi128ELi80ELi128ELi128ELb1ELb1ELb0ELb1ELb1ELb1EEEEEEEEEvNT_6ParamsE:
        .type           _ZN7cutlass13device_kernelIN5flash19enable_sm80_to_sm89INS1_16FlashAttnFwdSm80INS1_25CollectiveMainloopFwdSm80ILi4ELi1ELb0EN4cute5tupleIJNS5_1CILi128EEENS7_ILi80EEENS7_ILi64EEEEEELi64ENS_6half_tEfNS_4arch4Sm80ELb1ELb0ELb1ELb1ELb0ELb0ELb1ELb1EEENS1_21CollectiveEpilogueFwdINS6_IJS8_SA_S9_EEENS6_IJNS7_ILi1EEESI_SI_EEESC_SE_Li128ELb1ELb1ELb1ELb0EEENS1_36VarlenDynamicPersistentTileSchedulerILi128ELi80ELi128ELi128ELb1ELb1ELb0ELb1ELb1ELb1EEEEEEEEEvNT_6ParamsE,@function
        .size           _ZN7cutlass13device_kernelIN5flash19enable_sm80_to_sm89INS1_16FlashAttnFwdSm80INS1_25CollectiveMainloopFwdSm80ILi4ELi1ELb0EN4cute5tupleIJNS5_1CILi128EEENS7_ILi80EEENS7_ILi64EEEEEELi64ENS_6half_tEfNS_4arch4Sm80ELb1ELb0ELb1ELb1ELb0ELb0ELb1ELb1EEENS1_21CollectiveEpilogueFwdINS6_IJS8_SA_S9_EEENS6_IJNS7_ILi1EEESI_SI_EEESC_SE_Li128ELb1ELb1ELb1ELb0EEENS1_36VarlenDynamicPersistentTileSchedulerILi128ELi80ELi128ELi128ELb1ELb1ELb0ELb1ELb1ELb1EEEEEEEEEvNT_6ParamsE,(.L_x_25 - _ZN7cutlass13device_kernelIN5flash19enable_sm80_to_sm89INS1_16FlashAttnFwdSm80INS1_25CollectiveMainloopFwdSm80ILi4ELi1ELb0EN4cute5tupleIJNS5_1CILi128EEENS7_ILi80EEENS7_ILi64EEEEEELi64ENS_6half_tEfNS_4arch4Sm80ELb1ELb0ELb1ELb1ELb0ELb0ELb1ELb1EEENS1_21CollectiveEpilogueFwdINS6_IJS8_SA_S9_EEENS6_IJNS7_ILi1EEESI_SI_EEESC_SE_Li128ELb1ELb1ELb1ELb0EEENS1_36VarlenDynamicPersistentTileSchedulerILi128ELi80ELi128ELi128ELb1ELb1ELb0ELb1ELb1ELb1EEEEEEEEEvNT_6ParamsE)
        .other          _ZN7cutlass13device_kernelIN5flash19enable_sm80_to_sm89INS1_16FlashAttnFwdSm80INS1_25CollectiveMainloopFwdSm80ILi4ELi1ELb0EN4cute5tupleIJNS5_1CILi128EEENS7_ILi80EEENS7_ILi64EEEEEELi64ENS_6half_tEfNS_4arch4Sm80ELb1ELb0ELb1ELb1ELb0ELb0ELb1ELb1EEENS1_21CollectiveEpilogueFwdINS6_IJS8_SA_S9_EEENS6_IJNS7_ILi1EEESI_SI_EEESC_SE_Li128ELb1ELb1ELb1ELb0EEENS1_36VarlenDynamicPersistentTileSchedulerILi128ELi80ELi128ELi128ELb1ELb1ELb0ELb1ELb1ELb1EEEEEEEEEvNT_6ParamsE,@"STO_CUDA_ENTRY STV_DEFAULT"
_ZN7cutlass13device_kernelIN5flash19enable_sm80_to_sm89INS1_16FlashAttnFwdSm80INS1_25CollectiveMainloopFwdSm80ILi4ELi1ELb0EN4cute5tupleIJNS5_1CILi128EEENS7_ILi80EEENS7_ILi64EEEEEELi64ENS_6half_tEfNS_4arch4Sm80ELb1ELb0ELb1ELb1ELb0ELb0ELb1ELb1EEENS1_21CollectiveEpilogueFwdINS6_IJS8_SA_S9_EEENS6_IJNS7_ILi1EEESI_SI_EEESC_SE_Li128ELb1ELb1ELb1ELb0EEENS1_36VarlenDynamicPersistentTileSchedulerILi128ELi80ELi128ELi128ELb1ELb1ELb0ELb1ELb1ELb1EEEEEEEEEvNT_6ParamsE:
[----:B------:R-:W-:Y:S01]  /*0000*/  LDC R1, c[0x0][0x28] ;  /* 0x00000a00ff017b82 */ /* 0x000fe20000000800 */
[----:B------:R-:W-:Y:S05]  /*0010*/  EXIT ;  /* 0x000000000000794d */ /* 0x000fea0003800000 */
.L_x_7:
        /* <DEDUP_REMOVED lines=14> */
.L_x_25:


//--------------------- .text._ZN7cutlass13device_kernelIN5flash19enable_sm80_to_sm89INS1_16FlashAttnFwdSm80INS1_25CollectiveMainloopFwdSm80ILi4ELi1ELb0EN4cute5tupleIJNS5_1CILi128EEENS7_ILi80EEENS7_ILi64EEEEEELi64ENS_6half_tEfNS_4arch4Sm80ELb1ELb0ELb1ELb1ELb0ELb1ELb1ELb1EEENS1_21CollectiveEpilogueFwdINS6_IJS8_SA_S9_EEENS6_IJNS7_ILi1EEESI_SI_EEESC_SE_Li128ELb1ELb1ELb1ELb0EEENS1_36VarlenDynamicPersistentTileSchedulerILi128ELi80ELi128ELi128ELb1ELb1ELb0ELb1ELb1ELb1EEEEEEEEEvNT_6ParamsE --------------------------
	.section	.text._ZN7cutlass13device_kernelIN5flash19enable_sm80_to_sm89INS1_16FlashAttnFwdSm80INS1_25CollectiveMainloopFwdSm80ILi4ELi1ELb0EN4cute5tupleIJNS5_1CILi128EEENS7_ILi80EEENS7_ILi64EEEEEELi64ENS_6half_tEfNS_4arch4Sm80ELb1ELb0ELb1ELb1ELb0ELb1ELb1ELb1EEENS1_21CollectiveEpilogueFwdINS6_IJS8_SA_S9_EEENS6_IJNS7_ILi1EEESI_SI_EEESC_SE_Li128ELb1ELb1ELb1ELb0EEENS1_36VarlenDynamicPersistentTileSchedulerILi128ELi80ELi128ELi128ELb1ELb1ELb0ELb1ELb1ELb1EEEEEEEEEvNT_6ParamsE,"ax",@progbits
	.align	128
.text._ZN7cutlass13device_kernelIN5flash19enable_sm80_to_sm89INS1_16FlashAttnFwdSm80INS1_25CollectiveMainloopFwdSm80ILi4ELi1ELb0EN4cute5tupleIJNS5_1CILi128EEENS7_ILi80EEENS7_ILi64EEEEEELi64ENS_6half_tEfNS_4arch4Sm80ELb1ELb0ELb1ELb1ELb0ELb1ELb1ELb1EEENS1_21CollectiveEpilogueFwdINS6_IJS8_SA_S9_EEENS6_IJNS7_ILi1EEESI_SI_EEESC_SE_Li128ELb1ELb1ELb1ELb0EEENS1_36VarlenDynamicPersistentTileSchedulerILi128ELi80ELi128ELi128ELb1ELb1ELb0ELb1ELb1ELb1EEEEEEEEEvNT_6ParamsE:
        .type           _ZN7cutlass13device_kernelIN5flash19enable_sm80_to_sm89INS1_16FlashAttnFwdSm80INS1_25CollectiveMainloopFwdSm80ILi4ELi1ELb0EN4cute5tupleIJNS5_1CILi128EEENS7_ILi80EEENS7_ILi64EEEEEELi64ENS_6half_tEfNS_4arch4Sm80ELb1ELb0ELb1ELb1ELb0ELb1ELb1ELb1EEENS1_21CollectiveEpilogueFwdINS6_IJS8_SA_S9_EEENS6_IJNS7_ILi1EEESI_SI_EEESC_SE_Li128ELb1ELb1ELb1ELb0EEENS1_36VarlenDynamicPersistentTileSchedulerILi128ELi80ELi128ELi128ELb1ELb1ELb0ELb1ELb1ELb1EEEEEEEEEvNT_6ParamsE,@function
        .size           _ZN7cutlass13device_kernelIN5flash19enable_sm80_to_sm89INS1_16FlashAttnFwdSm80INS1_25CollectiveMainloopFwdSm80ILi4ELi1ELb0EN4cute5tupleIJNS5_1CILi128EEENS7_ILi80EEENS7_ILi64EEEEEELi64ENS_6half_tEfNS_4arch4Sm80ELb1ELb0ELb1ELb1ELb0ELb1ELb1ELb1EEENS1_21CollectiveEpilogueFwdINS6_IJS8_SA_S9_EEENS6_IJNS7_ILi1EEESI_SI_EEESC_SE_Li128ELb1ELb1ELb1ELb0EEENS1_36VarlenDynamicPersistentTileSchedulerILi128ELi80ELi128ELi128ELb1ELb1ELb0ELb1ELb1ELb1EEEEEEEEEvNT_6ParamsE,(.L_x_26 - _ZN7cutlass13device_kernelIN5flash19enable_sm80_to_sm89INS1_16FlashAttnFwdSm80INS1_25CollectiveMainloopFwdSm80ILi4ELi1ELb0EN4cute5tupleIJNS5_1CILi128EEENS7_ILi80EEENS7_ILi64EEEEEELi64ENS_6half_tEfNS_4arch4Sm80ELb1ELb0ELb1ELb1ELb0ELb1ELb1ELb1EEENS1_21CollectiveEpilogueFwdINS6_IJS8_SA_S9_EEENS6_IJNS7_ILi1EEESI_SI_EEESC_SE_Li128ELb1ELb1ELb1ELb0EEENS1_36VarlenDynamicPersistentTileSchedulerILi128ELi80ELi128ELi128ELb1ELb1ELb0ELb1ELb1ELb1EEEEEEEEEvNT_6ParamsE)
        .other          _ZN7cutlass13device_kernelIN5flash19enable_sm80_to_sm89INS1_16FlashAttnFwdSm80INS1_25CollectiveMainloopFwdSm80ILi4ELi1ELb0EN4cute5tupleIJNS5_1CILi128EEENS7_ILi80EEENS7_ILi64EEEEEELi64ENS_6half_tEfNS_4arch4Sm80ELb1ELb0ELb1ELb1ELb0ELb1ELb1ELb1EEENS1_21CollectiveEpilogueFwdINS6_IJS8_SA_S9_EEENS6_IJNS7_ILi1EEESI_SI_EEESC_SE_Li128ELb1ELb1ELb1ELb0EEENS1_36VarlenDynamicPersistentTileSchedulerILi128ELi80ELi128ELi128ELb1ELb1ELb0ELb1ELb1ELb1EEEEEEEEEvNT_6ParamsE,@"STO_CUDA_ENTRY STV_DEFAULT"
_ZN7cutlass13device_kernelIN5flash19enable_sm80_to_sm89INS1_16FlashAttnFwdSm80INS1_25CollectiveMainloopFwdSm80ILi4ELi1ELb0EN4cute5tupleIJNS5_1CILi128EEENS7_ILi80EEENS7_ILi64EEEEEELi64ENS_6half_tEfNS_4arch4Sm80ELb1ELb0ELb1ELb1ELb0ELb1ELb1ELb1EEENS1_21CollectiveEpilogueFwdINS6_IJS8_SA_S9_EEENS6_IJNS7_ILi1EEESI_SI_EEESC_SE_Li128ELb1ELb1ELb1ELb0EEENS1_36VarlenDynamicPersistentTileSchedulerILi128ELi80ELi128ELi128ELb1ELb1ELb0ELb1ELb1ELb1EEEEEEEEEvNT_6ParamsE:
[----:B------:R-:W-:Y:S01]  /*0000*/  LDC R1, c[0x0][0x28] ;  /* 0x00000a00ff017b82 */ /* 0x000fe20000000800 */
[----:B------:R-:W-:Y:S05]  /*0010*/  EXIT ;  /* 0x000000000000794d */ /* 0x000fea0003800000 */
.L_x_8:
        /* <DEDUP_REMOVED lines=14> */
.L_x_26:


//--------------------- .text._ZN7cutlass13device_kernelIN5flash19enable_sm80_to_sm89INS1_16FlashAttnFwdSm80INS1_25CollectiveMainloopFwdSm80ILi4ELi1ELb0EN4cute5tupleIJNS5_1CILi128EEENS7_ILi112EEENS7_ILi64EEEEEELi64ENS_6half_tEfNS_4arch4Sm80ELb0ELb0ELb0ELb0ELb0ELb0ELb1ELb1EEENS1_21CollectiveEpilogueFwdINS6_IJS8_SA_S9_EEENS6_IJNS7_ILi1EEESI_SI_EEESC_SE_Li128ELb0ELb1ELb1ELb0EEENS1_19SingleTileSchedulerILb0ELb1ELb1ELi128EEEEEEEEEvNT_6ParamsE --------------------------
	.section	.text._ZN7cutlass13device_kernelIN5flash19enable_sm80_to_sm89INS1_16FlashAttnFwdSm80INS1_25CollectiveMainloopFwdSm80ILi4ELi1ELb0EN4cute5tupleIJNS5_1CILi128EEENS7_ILi112EEENS7_ILi64EEEEEELi64ENS_6half_tEfNS_4arch4Sm80ELb0ELb0ELb0ELb0ELb0ELb0ELb1ELb1EEENS1_21CollectiveEpilogueFwdINS6_IJS8_SA_S9_EEENS6_IJNS7_ILi1EEESI_SI_EEESC_SE_Li128ELb0ELb1ELb1ELb0EEENS1_19SingleTileSchedulerILb0ELb1ELb1ELi128EEEEEEEEEvNT_6ParamsE,"ax",@progbits
	.align	128
.text._ZN7cutlass13device_kernelIN5flash19enable_sm80_to_sm89INS1_16FlashAttnFwdSm80INS1_25CollectiveMainloopFwdSm80ILi4ELi1ELb0EN4cute5tupleIJNS5_1CILi128EEENS7_ILi112EEENS7_ILi64EEEEEELi64ENS_6half_tEfNS_4arch4Sm80ELb0ELb0ELb0ELb0ELb0ELb0ELb1ELb1EEENS1_21CollectiveEpilogueFwdINS6_IJS8_SA_S9_EEENS6_IJNS7_ILi1EEESI_SI_EEESC_SE_Li128ELb0ELb1ELb1ELb0EEENS1_19SingleTileSchedulerILb0ELb1ELb1ELi128EEEEEEEEEvNT_6ParamsE:
        .type           _ZN7cutlass13device_kernelIN5flash19enable_sm80_to_sm89INS1_16FlashAttnFwdSm80INS1_25CollectiveMainloopFwdSm80ILi4ELi1ELb0EN4cute5tupleIJNS5_1CILi128EEENS7_ILi112EEENS7_ILi64EEEEEELi64ENS_6half_tEfNS_4arch4Sm80ELb0ELb0ELb0ELb0ELb0ELb0ELb1ELb1EEENS1_21CollectiveEpilogueFwdINS6_IJS8_SA_S9_EEENS6_IJNS7_ILi1EEESI_SI_EEESC_SE_Li128ELb0ELb1ELb1ELb0EEENS1_19SingleTileSchedulerILb0ELb1ELb1ELi128EEEEEEEEEvNT_6ParamsE,@function
        .size           _ZN7cutlass13device_kernelIN5flash19enable_sm80_to_sm89INS1_16FlashAttnFwdSm80INS1_25CollectiveMainloopFwdSm80ILi4ELi1ELb0EN4cute5tupleIJNS5_1CILi128EEENS7_ILi112EEENS7_ILi64EEEEEELi64ENS_6half_tEfNS_4arch4Sm80ELb0ELb0ELb0ELb0ELb0ELb0ELb1ELb1EEENS1_21CollectiveEpilogueFwdINS6_IJS8_SA_S9_EEENS6_IJNS7_ILi1EEESI_SI_EEESC_SE_Li128ELb0ELb1ELb1ELb0EEENS1_19SingleTileSchedulerILb0ELb1ELb1ELi128EEEEEEEEEvNT_6ParamsE,(.L_x_27 - _ZN7cutlass13device_kernelIN5flash19enable_sm80_to_sm89INS1_16FlashAttnFwdSm80INS1_25CollectiveMainloopFwdSm80ILi4ELi1ELb0EN4cute5tupleIJNS5_1CILi128EEENS7_ILi112EEENS7_ILi64EEEEEELi64ENS_6half_tEfNS_4arch4Sm80ELb0ELb0ELb0ELb0ELb0ELb0ELb1ELb1EEENS1_21CollectiveEpilogueFwdINS6_IJS8_SA_S9_EEENS6_IJNS7_ILi1EEESI_SI_EEESC_SE_Li128ELb0ELb1ELb1ELb0EEENS1_19SingleTileSchedulerILb0ELb1ELb1ELi128EEEEEEEEEvNT_6ParamsE)
        .other          _ZN7cutlass13device_kernelIN5flash19enable_sm80_to_sm89INS1_16FlashAttnFwdSm80INS1_25CollectiveMainloopFwdSm80ILi4ELi1ELb0EN4cute5tupleIJNS5_1CILi128EEENS7_ILi112EEENS7_ILi64EEEEEELi64ENS_6half_tEfNS_4arch4Sm80ELb0ELb0ELb0ELb0ELb0ELb0ELb1ELb1EEENS1_21CollectiveEpilogueFwdINS6_IJS8_SA_S9_EEENS6_IJNS7_ILi1EEESI_SI_EEESC_SE_Li128ELb0ELb1ELb1ELb0EEENS1_19SingleTileSchedulerILb0ELb1ELb1ELi128EEEEEEEEEvNT_6ParamsE,@"STO_CUDA_ENTRY STV_DEFAULT"
_ZN7cutlass13device_kernelIN5flash19enable_sm80_to_sm89INS1_16FlashAttnFwdSm80INS1_25CollectiveMainloopFwdSm80ILi4ELi1ELb0EN4cute5tupleIJNS5_1CILi128EEENS7_ILi112EEENS7_ILi64EEEEEELi64ENS_6half_tEfNS_4arch4Sm80ELb0ELb0ELb0ELb0ELb0ELb0ELb1ELb1EEENS1_21CollectiveEpilogueFwdINS6_IJS8_SA_S9_EEENS6_IJNS7_ILi1EEESI_SI_EEESC_SE_Li128ELb0ELb1ELb1ELb0EEENS1_19SingleTileSchedulerILb0ELb1ELb1ELi128EEEEEEEEEvNT_6ParamsE:
[----:B------:R-:W-:Y:S01]  /*0000*/  LDC R1, c[0x0][0x28] ;  /* 0x00000a00ff017b82 */ /* 0x000fe20000000800 */
[----:B------:R-:W-:Y:S05]  /*0010*/  EXIT ;  /* 0x000000000000794d */ /* 0x000fea0003800000 */
.L_x_9:
        /* <DEDUP_REMOVED lines=14> */
.L_x_27:


//--------------------- .text._ZN7cutlass13device_kernelIN5flash19enable_sm80_to_sm89INS1_16FlashAttnFwdSm80INS1_25CollectiveMainloopFwdSm80ILi4ELi1ELb0EN4cute5tupleIJNS5_1CILi128EEENS7_ILi80EEENS7_ILi64EEEEEELi64ENS_6half_tEfNS_4arch4Sm80ELb0ELb0ELb0ELb1ELb0ELb0ELb1ELb1EEENS1_21CollectiveEpilogueFwdINS6_IJS8_SA_S9_EEENS6_IJNS7_ILi1EEESI_SI_EEESC_SE_Li128ELb1ELb1ELb1ELb0EEENS1_36VarlenDynamicPersistentTileSchedulerILi128ELi80ELi128ELi128ELb1ELb1ELb0ELb0ELb1ELb1EEEEEEEEEvNT_6ParamsE --------------------------
	.section	.text._ZN7cutlass13device_kernelIN5flash19enable_sm80_to_sm89INS1_16FlashAttnFwdSm80INS1_25CollectiveMainloopFwdSm80ILi4ELi1ELb0EN4cute5tupleIJNS5_1CILi128EEENS7_ILi80EEENS7_ILi64EEEEEELi64ENS_6half_tEfNS_4arch4Sm80ELb0ELb0ELb0ELb1ELb0ELb0ELb1ELb1EEENS1_21CollectiveEpilogueFwdINS6_IJS8_SA_S9_EEENS6_IJNS7_ILi1EEESI_SI_EEESC_SE_Li128ELb1ELb1ELb1ELb0EEENS1_36VarlenDynamicPersistentTileSchedulerILi128ELi80ELi128ELi128ELb1ELb1ELb0ELb0ELb1ELb1EEEEEEEEEvNT_6ParamsE,"ax",@progbits
	.align	128
.text._ZN7cutlass13device_kernelIN5flash19enable_sm80_to_sm89INS1_16FlashAttnFwdSm80INS1_25CollectiveMainloopFwdSm80ILi4ELi1ELb0EN4cute5tupleIJNS5_1CILi128EEENS7_ILi80EEENS7_ILi64EEEEEELi64ENS_6half_tEfNS_4arch4Sm80ELb0ELb0ELb0ELb1ELb0ELb0ELb1ELb1EEENS1_21CollectiveEpilogueFwdINS6_IJS8_SA_S9_EEENS6_IJNS7_ILi1EEESI_SI_EEESC_SE_Li128ELb1ELb1ELb1ELb0EEENS1_36VarlenDynamicPersistentTileSchedulerILi128ELi80ELi128ELi128ELb1ELb1ELb0ELb0ELb1ELb1EEEEEEEEEvNT_6ParamsE:
        .type           _ZN7cutlass13device_kernelIN5flash19enable_sm80_to_sm89INS1_16FlashAttnFwdSm80INS1_25CollectiveMainloopFwdSm80ILi4ELi1ELb0EN4cute5tupleIJNS5_1CILi128EEENS7_ILi80EEENS7_ILi64EEEEEELi64ENS_6half_tEfNS_4arch4Sm80ELb0ELb0ELb0ELb1ELb0ELb0ELb1ELb1EEENS1_21CollectiveEpilogueFwdINS6_IJS8_SA_S9_EEENS6_IJNS7_ILi1EEESI_SI_EEESC_SE_Li128ELb1ELb1ELb1ELb0EEENS1_36VarlenDynamicPersistentTileSchedulerILi128ELi80ELi128ELi128ELb1ELb1ELb0ELb0ELb1ELb1EEEEEEEEEvNT_6ParamsE,@function
        .size           _ZN7cutlass13device_kernelIN5flash19enable_sm80_to_sm89INS1_16FlashAttnFwdSm80INS1_25CollectiveMainloopFwdSm80ILi4ELi1ELb0EN4cute5tupleIJNS5_1CILi128EEENS7_ILi80EEENS7_ILi64EEEEEELi64ENS_6half_tEfNS_4arch4Sm80ELb0ELb0ELb0ELb1ELb0ELb0ELb1ELb1EEENS1_21CollectiveEpilogueFwdINS6_IJS8_SA_S9_EEENS6_IJNS7_ILi1EEESI_SI_EEESC_SE_Li128ELb1ELb1ELb1ELb0EEENS1_36VarlenDynamicPersistentTileSchedulerILi128ELi80ELi128ELi128ELb1ELb1ELb0ELb0ELb1ELb1EEEEEEEEEvNT_6ParamsE,(.L_x_28 - _ZN7cutlass13device_kernelIN5flash19enable_sm80_to_sm89INS1_16FlashAttnFwdSm80INS1_25CollectiveMainloopFwdSm80ILi4ELi1ELb0EN4cute5tupleIJNS5_1CILi128EEENS7_ILi80EEENS7_ILi64EEEEEELi64ENS_6half_tEfNS_4arch4Sm80ELb0ELb0ELb0ELb1ELb0ELb0ELb1ELb1EEENS1_21CollectiveEpilogueFwdINS6_IJS8_SA_S9_EEENS6_IJNS7_ILi1EEESI_SI_EEESC_SE_Li128ELb1ELb1ELb1ELb0EEENS1_36VarlenDynamicPersistentTileSchedulerILi128ELi80ELi128ELi128ELb1ELb1ELb0ELb0ELb1ELb1EEEEEEEEEvNT_6ParamsE)
        .other          _ZN7cutlass13device_kernelIN5flash19enable_sm80_to_sm89INS1_16FlashAttnFwdSm80INS1_25CollectiveMainloopFwdSm80ILi4ELi1ELb0EN4cute5tupleIJNS5_1CILi128EEENS7_ILi80EEENS7_ILi64EEEEEELi64ENS_6half_tEfNS_4arch4Sm80ELb0ELb0ELb0ELb1ELb0ELb0ELb1ELb1EEENS1_21CollectiveEpilogueFwdINS6_IJS8_SA_S9_EEENS6_IJNS7_ILi1EEESI_SI_EEESC_SE_Li128ELb1ELb1ELb1ELb0EEENS1_36VarlenDynamicPersistentTileSchedulerILi128ELi80ELi128ELi128ELb1ELb1ELb0ELb0ELb1ELb1EEEEEEEEEvNT_6ParamsE,@"STO_CUDA_ENTRY STV_DEFAULT"
_ZN7cutlass13device_kernelIN5flash19enable_sm80_to_sm89INS1_16FlashAttnFwdSm80INS1_25CollectiveMainloopFwdSm80ILi4ELi1ELb0EN4cute5tupleIJNS5_1CILi128EEENS7_ILi80EEENS7_ILi64EEEEEELi64ENS_6half_tEfNS_4arch4Sm80ELb0ELb0ELb0ELb1ELb0ELb0ELb1ELb1EEENS1_21CollectiveEpilogueFwdINS6_IJS8_SA_S9_EEENS6_IJNS7_ILi1EEESI_SI_EEESC_SE_Li128ELb1ELb1ELb1ELb0EEENS1_36VarlenDynamicPersistentTileSchedulerILi128ELi80ELi128ELi128ELb1ELb1ELb0ELb0ELb1ELb1EEEEEEEEEvNT_6ParamsE:
[----:B------:R-:W-:Y:S01]  /*0000*/  LDC R1, c[0x0][0x28] ;  /* 0x00000a00ff017b82 */ /* 0x000fe20000000800 */
[----:B------:R-:W-:Y:S05]  /*0010*/  EXIT ;  /* 0x000000000000794d */ /* 0x000fea0003800000 */
.L_x_10:
        /* <DEDUP_REMOVED lines=14> */
.L_x_28:


//--------------------- .text._ZN7cutlass13device_kernelIN5flash19enable_sm80_to_sm89INS1_16FlashAttnFwdSm80INS1_25CollectiveMainloopFwdSm80ILi4ELi1ELb0EN4cute5tupleIJNS5_1CILi128EEENS7_ILi80EEENS7_ILi64EEEEEELi64ENS_6half_tEfNS_4arch4Sm80ELb0ELb0ELb0ELb1ELb0ELb1ELb1ELb1EEENS1_21CollectiveEpilogueFwdINS6_IJS8_SA_S9_EEENS6_IJNS7_ILi1EEESI_SI_EEESC_SE_Li128ELb1ELb1ELb1ELb0EEENS1_36VarlenDynamicPersistentTileSchedulerILi128ELi80ELi128ELi128ELb1ELb1ELb0ELb0ELb1ELb1EEEEEEEEEvNT_6ParamsE --------------------------
	.section	.text._ZN7cutlass13device_kernelIN5flash19enable_sm80_to_sm89INS1_16FlashAttnFwdSm80INS1_25CollectiveMainloopFwdSm80ILi4ELi1ELb0EN4cute5tupleIJNS5_1CILi128EEENS7_ILi80EEENS7_ILi64EEEEEELi64ENS_6half_tEfNS_4arch4Sm80ELb0ELb0ELb0ELb1ELb0ELb1ELb1ELb1EEENS1_21CollectiveEpilogueFwdINS6_IJS8_SA_S9_EEENS6_IJNS7_ILi1EEESI_SI_EEESC_SE_Li128ELb1ELb1ELb1ELb0EEENS1_36VarlenDynamicPersistentTileSchedulerILi128ELi80ELi128ELi128ELb1ELb1ELb0ELb0ELb1ELb1EEEEEEEEEvNT_6ParamsE,"ax",@progbits
	.align	128
.text._ZN7cutlass13device_kernelIN5flash19enable_sm80_to_sm89INS1_16FlashAttnFwdSm80INS1_25CollectiveMainloopFwdSm80ILi4ELi1ELb0EN4cute5tupleIJNS5_1CILi128EEENS7_ILi80EEENS7_ILi64EEEEEELi64ENS_6half_tEfNS_4arch4Sm80ELb0ELb0ELb0ELb1ELb0ELb1ELb1ELb1EEENS1_21CollectiveEpilogueFwdINS6_IJS8_SA_S9_EEENS6_IJNS7_ILi1EEESI_SI_EEESC_SE_Li128ELb1ELb1ELb1ELb0EEENS1_36VarlenDynamicPersistentTileSchedulerILi128ELi80ELi128ELi128ELb1ELb1ELb0ELb0ELb1ELb1EEEEEEEEEvNT_6ParamsE:
        .type           _ZN7cutlass13device_kernelIN5flash19enable_sm80_to_sm89INS1_16FlashAttnFwdSm80INS1_25CollectiveMainloopFwdSm80ILi4ELi1ELb0EN4cute5tupleIJNS5_1CILi128EEENS7_ILi80EEENS7_ILi64EEEEEELi64ENS_6half_tEfNS_4arch4Sm80ELb0ELb0ELb0ELb1ELb0ELb1ELb1ELb1EEENS1_21CollectiveEpilogueFwdINS6_IJS8_SA_S9_EEENS6_IJNS7_ILi1EEESI_SI_EEESC_SE_Li128ELb1ELb1ELb1ELb0EEENS1_36VarlenDynamicPersistentTileSchedulerILi128ELi80ELi128ELi128ELb1ELb1ELb0ELb0ELb1ELb1EEEEEEEEEvNT_6ParamsE,@function
        .size           _ZN7cutlass13device_kernelIN5flash19enable_sm80_to_sm89INS1_16FlashAttnFwdSm80INS1_25CollectiveMainloopFwdSm80ILi4ELi1ELb0EN4cute5tupleIJNS5_1CILi128EEENS7_ILi80EEENS7_ILi64EEEEEELi64ENS_6half_tEfNS_4arch4Sm80ELb0ELb0ELb0ELb1ELb0ELb1ELb1ELb1EEENS1_21CollectiveEpilogueFwdINS6_IJS8_SA_S9_EEENS6_IJNS7_ILi1EEESI_SI_EEESC_SE_Li128ELb1ELb1ELb1ELb0EEENS1_36VarlenDynamicPersistentTileSchedulerILi128ELi80ELi128ELi128ELb1ELb1ELb0ELb0ELb1ELb1EEEEEEEEEvNT_6ParamsE,(.L_x_29 - _ZN7cutlass13device_kernelIN5flash19enable_sm80_to_sm89INS1_16FlashAttnFwdSm80INS1_25CollectiveMainloopFwdSm80ILi4ELi1ELb0EN4cute5tupleIJNS5_1CILi128EEENS7_ILi80EEENS7_ILi64EEEEEELi64ENS_6half_tEfNS_4arch4Sm80ELb0ELb0ELb0ELb1ELb0ELb1ELb1ELb1EEENS1_21CollectiveEpilogueFwdINS6_IJS8_SA_S9_EEENS6_IJNS7_ILi1EEESI_SI_EEESC_SE_Li128ELb1ELb1ELb1ELb0EEENS1_36VarlenDynamicPersistentTileSchedulerILi128ELi80ELi128ELi128ELb1ELb1ELb0ELb0ELb1ELb1EEEEEEEEEvNT_6ParamsE)
        .other          _ZN7cutlass13device_kernelIN5flash19enable_sm80_to_sm89INS1_16FlashAttnFwdSm80INS1_25CollectiveMainloopFwdSm80ILi4ELi1ELb0EN4cute5tupleIJNS5_1CILi128EEENS7_ILi80EEENS7_ILi64EEEEEELi64ENS_6half_tEfNS_4arch4Sm80ELb0ELb0ELb0ELb1ELb0ELb1ELb1ELb1EEENS1_21CollectiveEpilogueFwdINS6_IJS8_SA_S9_EEENS6_IJNS7_ILi1EEESI_SI_EEESC_SE_Li128ELb1ELb1ELb1ELb0EEENS1_36VarlenDynamicPersistentTileSchedulerILi128ELi80ELi128ELi128ELb1ELb1ELb0ELb0ELb1ELb1EEEEEEEEEvNT_6ParamsE,@"STO_CUDA_ENTRY STV_DEFAULT"
_ZN7cutlass13device_kernelIN5flash19enable_sm80_to_sm89INS1_16FlashAttnFwdSm80INS1_25CollectiveMainloopFwdSm80ILi4ELi1ELb0EN4cute5tupleIJNS5_1CILi128EEENS7_ILi80EEENS7_ILi64EEEEEELi64ENS_6half_tEfNS_4arch4Sm80ELb0ELb0ELb0ELb1ELb0ELb1ELb1ELb1EEENS1_21CollectiveEpilogueFwdINS6_IJS8_SA_S9_EEENS6_IJNS7_ILi1EEESI_SI_EEESC_SE_Li128ELb1ELb1ELb1ELb0EEENS1_36VarlenDynamicPersistentTileSchedulerILi128ELi80ELi128ELi128ELb1ELb1ELb0ELb0ELb1ELb1EEEEEEEEEvNT_6ParamsE:
[----:B------:R-:W-:Y:S01]  /*0000*/  LDC R1, c[0x0][0x28] ;  /* 0x00000a00ff017b82 */ /* 0x000fe20000000800 */
[----:B------:R-:W-:Y:S05]  /*0010*/  EXIT ;  /* 0x000000000000794d */ /* 0x000fea0003800000 */
.L_x_11:
        /* <DEDUP_REMOVED lines=14> */
.L_x_29:


//--------------------- .text._ZN7cutlass13device_kernelIN5flash19enable_sm80_to_sm89INS1_16FlashAttnFwdSm80INS1_25CollectiveMainloopFwdSm80ILi4ELi1ELb0EN4cute5tupleIJNS5_1CILi128EEENS7_ILi96EEENS7_ILi64EEEEEELi64ENS_6half_tEfNS_4arch4Sm80ELb0ELb1ELb0ELb0ELb0ELb0ELb1ELb1EEENS1_21CollectiveEpilogueFwdINS6_IJS8_SA_S9_EEENS6_IJNS7_ILi1EEESI_SI_EEESC_SE_Li128ELb0ELb1ELb1ELb0EEENS1_19SingleTileSchedulerILb0ELb1ELb1ELi128EEEEEEEEEvNT_6ParamsE --------------------------
	.section	.text._ZN7cutlass13device_kernelIN5flash19enable_sm80_to_sm89INS1_16FlashAttnFwdSm80INS1_25CollectiveMainloopFwdSm80ILi4ELi1ELb0EN4cute5tupleIJNS5_1CILi128EEENS7_ILi96EEENS7_ILi64EEEEEELi64ENS_6half_tEfNS_4arch4Sm80ELb0ELb1ELb0ELb0ELb0ELb0ELb1ELb1EEENS1_21CollectiveEpilogueFwdINS6_IJS8_SA_S9_EEENS6_IJNS7_ILi1EEESI_SI_EEESC_SE_Li128ELb0ELb1ELb1ELb0EEENS1_19SingleTileSchedulerILb0ELb1ELb1ELi128EEEEEEEEEvNT_6ParamsE,"ax",@progbits
	.align	128
.text._ZN7cutlass13device_kernelIN5flash19enable_sm80_to_sm89INS1_16FlashAttnFwdSm80INS1_25CollectiveMainloopFwdSm80ILi4ELi1ELb0EN4cute5tupleIJNS5_1CILi128EEENS7_ILi96EEENS7_ILi64EEEEEELi64ENS_6half_tEfNS_4arch4Sm80ELb0ELb1ELb0ELb0ELb0ELb0ELb1ELb1EEENS1_21CollectiveEpilogueFwdINS6_IJS8_SA_S9_EEENS6_IJNS7_ILi1EEESI_SI_EEESC_SE_Li128ELb0ELb1ELb1ELb0EEENS1_19SingleTileSchedulerILb0ELb1ELb1ELi128EEEEEEEEEvNT_6ParamsE:
        .type           _ZN7cutlass13device_kernelIN5flash19enable_sm80_to_sm89INS1_16FlashAttnFwdSm80INS1_25CollectiveMainloopFwdSm80ILi4ELi1ELb0EN4cute5tupleIJNS5_1CILi128EEENS7_ILi96EEENS7_ILi64EEEEEELi64ENS_6half_tEfNS_4arch4Sm80ELb0ELb1ELb0ELb0ELb0ELb0ELb1ELb1EEENS1_21CollectiveEpilogueFwdINS6_IJS8_SA_S9_EEENS6_IJNS7_ILi1EEESI_SI_EEESC_SE_Li128ELb0ELb1ELb1ELb0EEENS1_19SingleTileSchedulerILb0ELb1ELb1ELi128EEEEEEEEEvNT_6ParamsE,@function
        .size           _ZN7cutlass13device_kernelIN5flash19enable_sm80_to_sm89INS1_16FlashAttnFwdSm80INS1_25CollectiveMainloopFwdSm80ILi4ELi1ELb0EN4cute5tupleIJNS5_1CILi128EEENS7_ILi96EEENS7_ILi64EEEEEELi64ENS_6half_tEfNS_4arch4Sm80ELb0ELb1ELb0ELb0ELb0ELb0ELb1ELb1EEENS1_21CollectiveEpilogueFwdINS6_IJS8_SA_S9_EEENS6_IJNS7_ILi1EEESI_SI_EEESC_SE_Li128ELb0ELb1ELb1ELb0EEENS1_19SingleTileSchedulerILb0ELb1ELb1ELi128EEEEEEEEEvNT_6ParamsE,(.L_x_30 - _ZN7cutlass13device_kernelIN5flash19enable_sm80_to_sm89INS1_16FlashAttnFwdSm80INS1_25CollectiveMainloopFwdSm80ILi4ELi1ELb0EN4cute5tupleIJNS5_1CILi128EEENS7_ILi96EEENS7_ILi64EEEEEELi64ENS_6half_tEfNS_4arch4Sm80ELb0ELb1ELb0ELb0ELb0ELb0ELb1ELb1EEENS1_21CollectiveEpilogueFwdINS6_IJS8_SA_S9_EEENS6_IJNS7_ILi1EEESI_SI_EEESC_SE_Li128ELb0ELb1ELb1ELb0EEENS1_19SingleTileSchedulerILb0ELb1ELb1ELi128EEEEEEEEEvNT_6ParamsE)
        .other          _ZN7cutlass13device_kernelIN5flash19enable_sm80_to_sm89INS1_16FlashAttnFwdSm80INS1_25CollectiveMainloopFwdSm80ILi4ELi1ELb0EN4cute5tupleIJNS5_1CILi128EEENS7_ILi96EEENS7_ILi64EEEEEELi64ENS_6half_tEfNS_4arch4Sm80ELb0ELb1ELb0ELb0ELb0ELb0ELb1ELb1EEENS1_21CollectiveEpilogueFwdINS6_IJS8_SA_S9_EEENS6_IJNS7_ILi1EEESI_SI_EEESC_SE_Li128ELb0ELb1ELb1ELb0EEENS1_19SingleTileSchedulerILb0ELb1ELb1ELi128EEEEEEEEEvNT_6ParamsE,@"STO_CUDA_ENTRY STV_DEFAULT"
_ZN7cutlass13device_kernelIN5flash19enable_sm80_to_sm89INS1_16FlashAttnFwdSm80INS1_25CollectiveMainloopFwdSm80ILi4ELi1ELb0EN4cute5tupleIJNS5_1CILi128EEENS7_ILi96EEENS7_ILi64EEEEEELi64ENS_6half_tEfNS_4arch4Sm80ELb0ELb1ELb0ELb0ELb0ELb0ELb1ELb1EEENS1_21CollectiveEpilogueFwdINS6_IJS8_SA_S9_EEENS6_IJNS7_ILi1EEESI_SI_EEESC_SE_Li128ELb0ELb1ELb1ELb0EEENS1_19SingleTileSchedulerILb0ELb1ELb1ELi128EEEEEEEEEvNT_6ParamsE:
[----:B------:R-:W-:Y:S01]  /*0000*/  LDC R1, c[0x0][0x28] ;  /* 0x00000a00ff017b82 */ /* 0x000fe20000000800 */
[----:B------:R-:W-:Y:S05]  /*0010*/  EXIT ;  /* 0x000000000000794d */ /* 0x000fea0003800000 */
.L_x_12:
        /* <DEDUP_REMOVED lines=14> */
.L_x_30:


//--------------------- .text._ZN7cutlass13device_kernelIN5flash19enable_sm80_to_sm89INS1_16FlashAttnFwdSm80INS1_25CollectiveMainloopFwdSm80ILi4ELi1ELb0EN4cute5tupleIJNS5_1CILi128EEENS7_ILi80EEENS7_ILi64EEEEEELi64ENS_6half_tEfNS_4arch4Sm80ELb0ELb1ELb0ELb1ELb0ELb0ELb1ELb1EEENS1_21CollectiveEpilogueFwdINS6_IJS8_SA_S9_EEENS6_IJNS7_ILi1EEESI_SI_EEESC_SE_Li128ELb1ELb1ELb1ELb0EEENS1_36VarlenDynamicPersistentTileSchedulerILi128ELi80ELi128ELi128ELb1ELb1ELb0ELb1ELb0ELb1EEEEEEEEEvNT_6ParamsE --------------------------
	.section	.text._ZN7cutlass13device_kernelIN5flash19enable_sm80_to_sm89INS1_16FlashAttnFwdSm80INS1_25CollectiveMainloopFwdSm80ILi4ELi1ELb0EN4cute5tupleIJNS5_1CILi128EEENS7_ILi80EEENS7_ILi64EEEEEELi64ENS_6half_tEfNS_4arch4Sm80ELb0ELb1ELb0ELb1ELb0ELb0ELb1ELb1EEENS1_21CollectiveEpilogueFwdINS6_IJS8_SA_S9_EEENS6_IJNS7_ILi1EEESI_SI_EEESC_SE_Li128ELb1ELb1ELb1ELb0EEENS1_36VarlenDynamicPersistentTileSchedulerILi128ELi80ELi128ELi128ELb1ELb1ELb0ELb1ELb0ELb1EEEEEEEEEvNT_6ParamsE,"ax",@progbits
	.align	128
.text._ZN7cutlass13device_kernelIN5flash19enable_sm80_to_sm89INS1_16FlashAttnFwdSm80INS1_25CollectiveMainloopFwdSm80ILi4ELi1ELb0EN4cute5tupleIJNS5_1CILi128EEENS7_ILi80EEENS7_ILi64EEEEEELi64ENS_6half_tEfNS_4arch4Sm80ELb0ELb1ELb0ELb1ELb0ELb0ELb1ELb1EEENS1_21CollectiveEpilogueFwdINS6_IJS8_SA_S9_EEENS6_IJNS7_ILi1EEESI_SI_EEESC_SE_Li128ELb1ELb1ELb1ELb0EEENS1_36VarlenDynamicPersistentTileSchedulerILi128ELi80ELi128ELi128ELb1ELb1ELb0ELb1ELb0ELb1EEEEEEEEEvNT_6ParamsE:
        .type           _ZN7cutlass13device_kernelIN5flash19enable_sm80_to_sm89INS1_16FlashAttnFwdSm80INS1_25CollectiveMainloopFwdSm80ILi4ELi1ELb0EN4cute5tupleIJNS5_1CILi128EEENS7_ILi80EEENS7_ILi64EEEEEELi64ENS_6half_tEfNS_4arch4Sm80ELb0ELb1ELb0ELb1ELb0ELb0ELb1ELb1EEENS1_21CollectiveEpilogueFwdINS6_IJS8_SA_S9_EEENS6_IJNS7_ILi1EEESI_SI_EEESC_SE_Li128ELb1ELb1ELb1ELb0EEENS1_36VarlenDynamicPersistentTileSchedulerILi128ELi80ELi128ELi128ELb1ELb1ELb0ELb1ELb0ELb1EEEEEEEEEvNT_6ParamsE,@function
        .size           _ZN7cutlass13device_kernelIN5flash19enable_sm80_to_sm89INS1_16FlashAttnFwdSm80INS1_25CollectiveMainloopFwdSm80ILi4ELi1ELb0EN4cute5tupleIJNS5_1CILi128EEENS7_ILi80EEENS7_ILi64EEEEEELi64ENS_6half_tEfNS_4arch4Sm80ELb0ELb1ELb0ELb1ELb0ELb0ELb1ELb1EEENS1_21CollectiveEpilogueFwdINS6_IJS8_SA_S9_EEENS6_IJNS7_ILi1EEESI_SI_EEESC_SE_Li128ELb1ELb1ELb1ELb0EEENS1_36VarlenDynamicPersistentTileSchedulerILi128ELi80ELi128ELi128ELb1ELb1ELb0ELb1ELb0ELb1EEEEEEEEEvNT_6ParamsE,(.L_x_31 - _ZN7cutlass13device_kernelIN5flash19enable_sm80_to_sm89INS1_16FlashAttnFwdSm80INS1_25CollectiveMainloopFwdSm80ILi4ELi1ELb0EN4cute5tupleIJNS5_1CILi128EEENS7_ILi80EEENS7_ILi64EEEEEELi64ENS_6half_tEfNS_4arch4Sm80ELb0ELb1ELb0ELb1ELb0ELb0ELb1ELb1EEENS1_21CollectiveEpilogueFwdINS6_IJS8_SA_S9_EEENS6_IJNS7_ILi1EEESI_SI_EEESC_SE_Li128ELb1ELb1ELb1ELb0EEENS1_36VarlenDynamicPersistentTileSchedulerILi128ELi80ELi128ELi128ELb1ELb1ELb0ELb1ELb0ELb1EEEEEEEEEvNT_6ParamsE)
        .other          _ZN7cutlass13device_kernelIN5flash19enable_sm80_to_sm89INS1_16FlashAttnFwdSm80INS1_25CollectiveMainloopFwdSm80ILi4ELi1ELb0EN4cute5tupleIJNS5_1CILi128EEENS7_ILi80EEENS7_ILi64EEEEEELi64ENS_6half_tEfNS_4arch4Sm80ELb0ELb1ELb0ELb1ELb0ELb0ELb1ELb1EEENS1_21CollectiveEpilogueFwdINS6_IJS8_SA_S9_EEENS6_IJNS7_ILi1EEESI_SI_EEESC_SE_Li128ELb1ELb1ELb1ELb0EEENS1_36VarlenDynamicPersistentTileSchedulerILi128ELi80ELi128ELi128ELb1ELb1ELb0ELb1ELb0ELb1EEEEEEEEEvNT_6ParamsE,@"STO_CUDA_ENTRY STV_DEFAULT"
_ZN7cutlass13device_kernelIN5flash19enable_sm80_to_sm89INS1_16FlashAttnFwdSm80INS1_25CollectiveMainloopFwdSm80ILi4ELi1ELb0EN4cute5tupleIJNS5_1CILi128EEENS7_ILi80EEENS7_ILi64EEEEEELi64ENS_6half_tEfNS_4arch4Sm80ELb0ELb1ELb0ELb1ELb0ELb0ELb1ELb1EEENS1_21CollectiveEpilogueFwdINS6_IJS8_SA_S9_EEENS6_IJNS7_ILi1EEESI_SI_EEESC_SE_Li128ELb1ELb1ELb1ELb0EEENS1_36VarlenDynamicPersistentTileSchedulerILi128ELi80ELi128ELi128ELb1ELb1ELb0ELb1ELb0ELb1EEEEEEEEEvNT_6ParamsE:
[----:B------:R-:W-:Y:S01]  /*0000*/  LDC R1, c[0x0][0x28] ;  /* 0x00000a00ff017b82 */ /* 0x000fe20000000800 */
[----:B------:R-:W-:Y:S05]  /*0010*/  EXIT ;  /* 0x000000000000794d */ /* 0x000fea0003800000 */
.L_x_13:
        /* <DEDUP_REMOVED lines=14> */
.L_x_31:


//--------------------- .text._ZN7cutlass13device_kernelIN5flash19enable_sm80_to_sm89INS1_16FlashAttnFwdSm80INS1_25CollectiveMainloopFwdSm80ILi4ELi1ELb0EN4cute5tupleIJNS5_1CILi128EEENS7_ILi80EEENS7_ILi64EEEEEELi64ENS_6half_tEfNS_4arch4Sm80ELb0ELb1ELb0ELb1ELb0ELb1ELb1ELb1EEENS1_21CollectiveEpilogueFwdINS6_IJS8_SA_S9_EEENS6_IJNS7_ILi1EEESI_SI_EEESC_SE_Li128ELb1ELb1ELb1ELb0EEENS1_36VarlenDynamicPersistentTileSchedulerILi128ELi80ELi128ELi128ELb1ELb1ELb0ELb1ELb0ELb1EEEEEEEEEvNT_6ParamsE --------------------------
	.section	.text._ZN7cutlass13device_kernelIN5flash19enable_sm80_to_sm89INS1_16FlashAttnFwdSm80INS1_25CollectiveMainloopFwdSm80ILi4ELi1ELb0EN4cute5tupleIJNS5_1CILi128EEENS7_ILi80EEENS7_ILi64EEEEEELi64ENS_6half_tEfNS_4arch4Sm80ELb0ELb1ELb0ELb1ELb0ELb1ELb1ELb1EEENS1_21CollectiveEpilogueFwdINS6_IJS8_SA_S9_EEENS6_IJNS7_ILi1EEESI_SI_EEESC_SE_Li128ELb1ELb1ELb1ELb0EEENS1_36VarlenDynamicPersistentTileSchedulerILi128ELi80ELi128ELi128ELb1ELb1ELb0ELb1ELb0ELb1EEEEEEEEEvNT_6ParamsE,"ax",@progbits
	.align	128
.text._ZN7cutlass13device_kernelIN5flash19enable_sm80_to_sm89INS1_16FlashAttnFwdSm80INS1_25CollectiveMainloopFwdSm80ILi4ELi1ELb0EN4cute5tupleIJNS5_1CILi128EEENS7_ILi80EEENS7_ILi64EEEEEELi64ENS_6half_tEfNS_4arch4Sm80ELb0ELb1ELb0ELb1ELb0ELb1ELb1ELb1EEENS1_21CollectiveEpilogueFwdINS6_IJS8_SA_S9_EEENS6_IJNS7_ILi1EEESI_SI_EEESC_SE_Li128ELb1ELb1ELb1ELb0EEENS1_36VarlenDynamicPersistentTileSchedulerILi128ELi80ELi128ELi128ELb1ELb1ELb0ELb1ELb0ELb1EEEEEEEEEvNT_6ParamsE:
        .type           _ZN7cutlass13device_kernelIN5flash19enable_sm80_to_sm89INS1_16FlashAttnFwdSm80INS1_25CollectiveMainloopFwdSm80ILi4ELi1ELb0EN4cute5tupleIJNS5_1CILi128EEENS7_ILi80EEENS7_ILi64EEEEEELi64ENS_6half_tEfNS_4arch4Sm80ELb0ELb1ELb0ELb1ELb0ELb1ELb1ELb1EEENS1_21CollectiveEpilogueFwdINS6_IJS8_SA_S9_EEENS6_IJNS7_ILi1EEESI_SI_EEESC_SE_Li128ELb1ELb1ELb1ELb0EEENS1_36VarlenDynamicPersistentTileSchedulerILi128ELi80ELi128ELi128ELb1ELb1ELb0ELb1ELb0ELb1EEEEEEEEEvNT_6ParamsE,@function
        .size           _ZN7cutlass13device_kernelIN5flash19enable_sm80_to_sm89INS1_16FlashAttnFwdSm80INS1_25CollectiveMainloopFwdSm80ILi4ELi1ELb0EN4cute5tupleIJNS5_1CILi128EEENS7_ILi80EEENS7_ILi64EEEEEELi64ENS_6half_tEfNS_4arch4Sm80ELb0ELb1ELb0ELb1ELb0ELb1ELb1ELb1EEENS1_21CollectiveEpilogueFwdINS6_IJS8_SA_S9_EEENS6_IJNS7_ILi1EEESI_SI_EEESC_SE_Li128ELb1ELb1ELb1ELb0EEENS1_36VarlenDynamicPersistentTileSchedulerILi128ELi80ELi128ELi128ELb1ELb1ELb0ELb1ELb0ELb1EEEEEEEEEvNT_6ParamsE,(.L_x_32 - _ZN7cutlass13device_kernelIN5flash19enable_sm80_to_sm89INS1_16FlashAttnFwdSm80INS1_25CollectiveMainloopFwdSm80ILi4ELi1ELb0EN4cute5tupleIJNS5_1CILi128EEENS7_ILi80EEENS7_ILi64EEEEEELi64ENS_6half_tEfNS_4arch4Sm80ELb0ELb1ELb0ELb1ELb0ELb1ELb1ELb1EEENS1_21CollectiveEpilogueFwdINS6_IJS8_SA_S9_EEENS6_IJNS7_ILi1EEESI_SI_EEESC_SE_Li128ELb1ELb1ELb1ELb0EEENS1_36VarlenDynamicPersistentTileSchedulerILi128ELi80ELi128ELi128ELb1ELb1ELb0ELb1ELb0ELb1EEEEEEEEEvNT_6ParamsE)
        .other          _ZN7cutlass13device_kernelIN5flash19enable_sm80_to_sm89INS1_16FlashAttnFwdSm80INS1_25CollectiveMainloopFwdSm80ILi4ELi1ELb0EN4cute5tupleIJNS5_1CILi128EEENS7_ILi80EEENS7_ILi64EEEEEELi64ENS_6half_tEfNS_4arch4Sm80ELb0ELb1ELb0ELb1ELb0ELb1ELb1ELb1EEENS1_21CollectiveEpilogueFwdINS6_IJS8_SA_S9_EEENS6_IJNS7_ILi1EEESI_SI_EEESC_SE_Li128ELb1ELb1ELb1ELb0EEENS1_36VarlenDynamicPersistentTileSchedulerILi128ELi80ELi128ELi128ELb1ELb1ELb0ELb1ELb0ELb1EEEEEEEEEvNT_6ParamsE,@"STO_CUDA_ENTRY STV_DEFAULT"
_ZN7cutlass13device_kernelIN5flash19enable_sm80_to_sm89INS1_16FlashAttnFwdSm80INS1_25CollectiveMainloopFwdSm80ILi4ELi1ELb0EN4cute5tupleIJNS5_1CILi128EEENS7_ILi80EEENS7_ILi64EEEEEELi64ENS_6half_tEfNS_4arch4Sm80ELb0ELb1ELb0ELb1ELb0ELb1ELb1ELb1EEENS1_21CollectiveEpilogueFwdINS6_IJS8_SA_S9_EEENS6_IJNS7_ILi1EEESI_SI_EEESC_SE_Li128ELb1ELb1ELb1ELb0EEENS1_36VarlenDynamicPersistentTileSchedulerILi128ELi80ELi128ELi128ELb1ELb1ELb0ELb1ELb0ELb1EEEEEEEEEvNT_6ParamsE:
[----:B------:R-:W-:Y:S01]  /*0000*/  LDC R1, c[0x0][0x28] ;  /* 0x00000a00ff017b82 */ /* 0x000fe20000000800 */
[----:B------:R-:W-:Y:S05]  /*0010*/  EXIT ;  /* 0x000000000000794d */ /* 0x000fea0003800000 */
.L_x_14:
        /* <DEDUP_REMOVED lines=14> */
.L_x_32:


//--------------------- .text._ZN7cutlass13device_kernelIN5flash19enable_sm80_to_sm89INS1_16FlashAttnFwdSm80INS1_25CollectiveMainloopFwdSm80ILi4ELi1ELb0EN4cute5tupleIJNS5_1CILi128EEENS7_ILi112EEENS7_ILi64EEEEEELi64ENS_6half_tEfNS_4arch4Sm80ELb1ELb0ELb0ELb0ELb0ELb0ELb1ELb1EEENS1_21CollectiveEpilogueFwdINS6_IJS8_SA_S9_EEENS6_IJNS7_ILi1EEESI_SI_EEESC_SE_Li128ELb0ELb1ELb1ELb0EEENS1_30DynamicPersistentTileSchedulerILi128ELi128ELb1ELb1ELb0EEEEEEEEEvNT_6ParamsE --------------------------
	.section	.text._ZN7cutlass13device_kernelIN5flash19enable_sm80_to_sm89INS1_16FlashAttnFwdSm80INS1_25CollectiveMainloopFwdSm80ILi4ELi1ELb0EN4cute5tupleIJNS5_1CILi128EEENS7_ILi112EEENS7_ILi64EEEEEELi64ENS_6half_tEfNS_4arch4Sm80ELb1ELb0ELb0ELb0ELb0ELb0ELb1ELb1EEENS1_21CollectiveEpilogueFwdINS6_IJS8_SA_S9_EEENS6_IJNS7_ILi1EEESI_SI_EEESC_SE_Li128ELb0ELb1ELb1ELb0EEENS1_30DynamicPersistentTileSchedulerILi128ELi128ELb1ELb1ELb0EEEEEEEEEvNT_6ParamsE,"ax",@progbits
	.align	128
.text._ZN7cutlass13device_kernelIN5flash19enable_sm80_to_sm89INS1_16FlashAttnFwdSm80INS1_25CollectiveMainloopFwdSm80ILi4ELi1ELb0EN4cute5tupleIJNS5_1CILi128EEENS7_ILi112EEENS7_ILi64EEEEEELi64ENS_6half_tEfNS_4arch4Sm80ELb1ELb0ELb0ELb0ELb0ELb0ELb1ELb1EEENS1_21CollectiveEpilogueFwdINS6_IJS8_SA_S9_EEENS6_IJNS7_ILi1EEESI_SI_EEESC_SE_Li128ELb0ELb1ELb1ELb0EEENS1_30DynamicPersistentTileSchedulerILi128ELi128ELb1ELb1ELb0EEEEEEEEEvNT_6ParamsE:
        .type           _ZN7cutlass13device_kernelIN5flash19enable_sm80_to_sm89INS1_16FlashAttnFwdSm80INS1_25CollectiveMainloopFwdSm80ILi4ELi1ELb0EN4cute5tupleIJNS5_1CILi128EEENS7_ILi112EEENS7_ILi64EEEEEELi64ENS_6half_tEfNS_4arch4Sm80ELb1ELb0ELb0ELb0ELb0ELb0ELb1ELb1EEENS1_21CollectiveEpilogueFwdINS6_IJS8_SA_S9_EEENS6_IJNS7_ILi1EEESI_SI_EEESC_SE_Li128ELb0ELb1ELb1ELb0EEENS1_30DynamicPersistentTileSchedulerILi128ELi128ELb1ELb1ELb0EEEEEEEEEvNT_6ParamsE,@function
        .size           _ZN7cutlass13device_kernelIN5flash19enable_sm80_to_sm89INS1_16FlashAttnFwdSm80INS1_25CollectiveMainloopFwdSm80ILi4ELi1ELb0EN4cute5tupleIJNS5_1CILi128EEENS7_ILi112EEENS7_ILi64EEEEEELi64ENS_6half_tEfNS_4arch4Sm80ELb1ELb0ELb0ELb0ELb0ELb0ELb1ELb1EEENS1_21CollectiveEpilogueFwdINS6_IJS8_SA_S9_EEENS6_IJNS7_ILi1EEESI_SI_EEESC_SE_Li128ELb0ELb1ELb1ELb0EEENS1_30DynamicPersistentTileSchedulerILi128ELi128ELb1ELb1ELb0EEEEEEEEEvNT_6ParamsE,(.L_x_33 - _ZN7cutlass13device_kernelIN5flash19enable_sm80_to_sm89INS1_16FlashAttnFwdSm80INS1_25CollectiveMainloopFwdSm80ILi4ELi1ELb0EN4cute5tupleIJNS5_1CILi128EEENS7_ILi112EEENS7_ILi64EEEEEELi64ENS_6half_tEfNS_4arch4Sm80ELb1ELb0ELb0ELb0ELb0ELb0ELb1ELb1EEENS1_21CollectiveEpilogueFwdINS6_IJS8_SA_S9_EEENS6_IJNS7_ILi1EEESI_SI_EEESC_SE_Li128ELb0ELb1ELb1ELb0EEENS1_30DynamicPersistentTileSchedulerILi128ELi128ELb1ELb1ELb0EEEEEEEEEvNT_6ParamsE)
        .other          _ZN7cutlass13device_kernelIN5flash19enable_sm80_to_sm89INS1_16FlashAttnFwdSm80INS1_25CollectiveMainloopFwdSm80ILi4ELi1ELb0EN4cute5tupleIJNS5_1CILi128EEENS7_ILi112EEENS7_ILi64EEEEEELi64ENS_6half_tEfNS_4arch4Sm80ELb1ELb0ELb0ELb0ELb0ELb0ELb1ELb1EEENS1_21CollectiveEpilogueFwdINS6_IJS8_SA_S9_EEENS6_IJNS7_ILi1EEESI_SI_EEESC_SE_Li128ELb0ELb1ELb1ELb0EEENS1_30DynamicPersistentTileSchedulerILi128ELi128ELb1ELb1ELb0EEEEEEEEEvNT_6ParamsE,@"STO_CUDA_ENTRY STV_DEFAULT"
_ZN7cutlass13device_kernelIN5flash19enable_sm80_to_sm89INS1_16FlashAttnFwdSm80INS1_25CollectiveMainloopFwdSm80ILi4ELi1ELb0EN4cute5tupleIJNS5_1CILi128EEENS7_ILi112EEENS7_ILi64EEEEEELi64ENS_6half_tEfNS_4arch4Sm80ELb1ELb0ELb0ELb0ELb0ELb0ELb1ELb1EEENS1_21CollectiveEpilogueFwdINS6_IJS8_SA_S9_EEENS6_IJNS7_ILi1EEESI_SI_EEESC_SE_Li128ELb0ELb1ELb1ELb0EEENS1_30DynamicPersistentTileSchedulerILi128ELi128ELb1ELb1ELb0EEEEEEEEEvNT_6ParamsE:
[----:B------:R-:W-:Y:S01]  /*0000*/  LDC R1, c[0x0][0x28] ;  /* 0x00000a00ff017b82 */ /* 0x000fe20000000800 */
[----:B------:R-:W-:Y:S05]  /*0010*/  EXIT ;  /* 0x000000000000794d */ /* 0x000fea0003800000 */
.L_x_15:
        /* <DEDUP_REMOVED lines=14> */
.L_x_33:


//--------------------- .text._ZN7cutlass13device_kernelIN5flash19enable_sm80_to_sm89INS1_16FlashAttnFwdSm80INS1_25CollectiveMainloopFwdSm80ILi4ELi1ELb0EN4cute5tupleIJNS5_1CILi128EEENS7_ILi80EEENS7_ILi64EEEEEELi64ENS_6half_tEfNS_4arch4Sm80ELb1ELb0ELb0ELb1ELb0ELb0ELb1ELb1EEENS1_21CollectiveEpilogueFwdINS6_IJS8_SA_S9_EEENS6_IJNS7_ILi1EEESI_SI_EEESC_SE_Li128ELb1ELb1ELb1ELb0EEENS1_36VarlenDynamicPersistentTileSchedulerILi128ELi80ELi128ELi128ELb1ELb1ELb0ELb1ELb1ELb1EEEEEEEEEvNT_6ParamsE --------------------------
	.section	.text._ZN7cutlass13device_kernelIN5flash19enable_sm80_to_sm89INS1_16FlashAttnFwdSm80INS1_25CollectiveMainloopFwdSm80ILi4ELi1ELb0EN4cute5tupleIJNS5_1CILi128EEENS7_ILi80EEENS7_ILi64EEEEEELi64ENS_6half_tEfNS_4arch4Sm80ELb1ELb0ELb0ELb1ELb0ELb0ELb1ELb1EEENS1_21CollectiveEpilogueFwdINS6_IJS8_SA_S9_EEENS6_IJNS7_ILi1EEESI_SI_EEESC_SE_Li128ELb1ELb1ELb1ELb0EEENS1_36VarlenDynamicPersistentTileSchedulerILi128ELi80ELi128ELi128ELb1ELb1ELb0ELb1ELb1ELb1EEEEEEEEEvNT_6ParamsE,"ax",@progbits
	.align	128
.text._ZN7cutlass13device_kernelIN5flash19enable_sm80_to_sm89INS1_16FlashAttnFwdSm80INS1_25CollectiveMainloopFwdSm80ILi4ELi1ELb0EN4cute5tupleIJNS5_1CILi128EEENS7_ILi80EEENS7_ILi64EEEEEELi64ENS_6half_tEfNS_4arch4Sm80ELb1ELb0ELb0ELb1ELb0ELb0ELb1ELb1EEENS1_21CollectiveEpilogueFwdINS6_IJS8_SA_S9_EEENS6_IJNS7_ILi1EEESI_SI_EEESC_SE_Li128ELb1ELb1ELb1ELb0EEENS1_36VarlenDynamicPersistentTileSchedulerILi128ELi80ELi128ELi128ELb1ELb1ELb0ELb1ELb1ELb1EEEEEEEEEvNT_6ParamsE:
        .type           _ZN7cutlass13device_kernelIN5flash19enable_sm80_to_sm89INS1_16FlashAttnFwdSm80INS1_25CollectiveMainloopFwdSm80ILi4ELi1ELb0EN4cute5tupleIJNS5_1CILi128EEENS7_ILi80EEENS7_ILi64EEEEEELi64ENS_6half_tEfNS_4arch4Sm80ELb1ELb0ELb0ELb1ELb0ELb0ELb1ELb1EEENS1_21CollectiveEpilogueFwdINS6_IJS8_SA_S9_EEENS6_IJNS7_ILi1EEESI_SI_EEESC_SE_Li128ELb1ELb1ELb1ELb0EEENS1_36VarlenDynamicPersistentTileSchedulerILi128ELi80ELi128ELi128ELb1ELb1ELb0ELb1ELb1ELb1EEEEEEEEEvNT_6ParamsE,@function
        .size           _ZN7cutlass13device_kernelIN5flash19enable_sm80_to_sm89INS1_16FlashAttnFwdSm80INS1_25CollectiveMainloopFwdSm80ILi4ELi1ELb0EN4cute5tupleIJNS5_1CILi128EEENS7_ILi80EEENS7_ILi64EEEEEELi64ENS_6half_tEfNS_4arch4Sm80ELb1ELb0ELb0ELb1ELb0ELb0ELb1ELb1EEENS1_21CollectiveEpilogueFwdINS6_IJS8_SA_S9_EEENS6_IJNS7_ILi1EEESI_SI_EEESC_SE_Li128ELb1ELb1ELb1ELb0EEENS1_36VarlenDynamicPersistentTileSchedulerILi128ELi80ELi128ELi128ELb1ELb1ELb0ELb1ELb1ELb1EEEEEEEEEvNT_6ParamsE,(.L_x_34 - _ZN7cutlass13device_kernelIN5flash19enable_sm80_to_sm89INS1_16FlashAttnFwdSm80INS1_25CollectiveMainloopFwdSm80ILi4ELi1ELb0EN4cute5tupleIJNS5_1CILi128EEENS7_ILi80EEENS7_ILi64EEEEEELi64ENS_6half_tEfNS_4arch4Sm80ELb1ELb0ELb0ELb1ELb0ELb0ELb1ELb1EEENS1_21CollectiveEpilogueFwdINS6_IJS8_SA_S9_EEENS6_IJNS7_ILi1EEESI_SI_EEESC_SE_Li128ELb1ELb1ELb1ELb0EEENS1_36VarlenDynamicPersistentTileSchedulerILi128ELi80ELi128ELi128ELb1ELb1ELb0ELb1ELb1ELb1EEEEEEEEEvNT_6ParamsE)
        .other          _ZN7cutlass13device_kernelIN5flash19enable_sm80_to_sm89INS1_16FlashAttnFwdSm80INS1_25CollectiveMainloopFwdSm80ILi4ELi1ELb0EN4cute5tupleIJNS5_1CILi128EEENS7_ILi80EEENS7_ILi64EEEEEELi64ENS_6half_tEfNS_4arch4Sm80ELb1ELb0ELb0ELb1ELb0ELb0ELb1ELb1EEENS1_21CollectiveEpilogueFwdINS6_IJS8_SA_S9_EEENS6_IJNS7_ILi1EEESI_SI_EEESC_SE_Li128ELb1ELb1ELb1ELb0EEENS1_36VarlenDynamicPersistentTileSchedulerILi128ELi80ELi128ELi128ELb1ELb1ELb0ELb1ELb1ELb1EEEEEEEEEvNT_6ParamsE,@"STO_CUDA_ENTRY STV_DEFAULT"
_ZN7cutlass13device_kernelIN5flash19enable_sm80_to_sm89INS1_16FlashAttnFwdSm80INS1_25CollectiveMainloopFwdSm80ILi4ELi1ELb0EN4cute5tupleIJNS5_1CILi128EEENS7_ILi80EEENS7_ILi64EEEEEELi64ENS_6half_tEfNS_4arch4Sm80ELb1ELb0ELb0ELb1ELb0ELb0ELb1ELb1EEENS1_21CollectiveEpilogueFwdINS6_IJS8_SA_S9_EEENS6_IJNS7_ILi1EEESI_SI_EEESC_SE_Li128ELb1ELb1ELb1ELb0EEENS1_36VarlenDynamicPersistentTileSchedulerILi128ELi80ELi128ELi128ELb1ELb1ELb0ELb1ELb1ELb1EEEEEEEEEvNT_6ParamsE:
[----:B------:R-:W-:Y:S01]  /*0000*/  LDC R1, c[0x0][0x28] ;  /* 0x00000a00ff017b82 */ /* 0x000fe20000000800 */
[----:B------:R-:W-:Y:S05]  /*0010*/  EXIT ;  /* 0x000000000000794d */ /* 0x000fea0003800000 */
.L_x_16:
        /* <DEDUP_REMOVED lines=14> */
.L_x_34:


//--------------------- .text._ZN7cutlass13device_kernelIN5flash19enable_sm80_to_sm89INS1_16FlashAttnFwdSm80INS1_25CollectiveMainloopFwdSm80ILi4ELi1ELb0EN4cute5tupleIJNS5_1CILi128EEENS7_ILi80EEENS7_ILi64EEEEEELi64ENS_6half_tEfNS_4arch4Sm80ELb1ELb0ELb0ELb1ELb0ELb1ELb1ELb1EEENS1_21CollectiveEpilogueFwdINS6_IJS8_SA_S9_EEENS6_IJNS7_ILi1EEESI_SI_EEESC_SE_Li128ELb1ELb1ELb1ELb0EEENS1_36VarlenDynamicPersistentTileSchedulerILi128ELi80ELi128ELi128ELb1ELb1ELb0ELb1ELb1ELb1EEEEEEEEEvNT_6ParamsE --------------------------
	.section	.text._ZN7cutlass13device_kernelIN5flash19enable_sm80_to_sm89INS1_16FlashAttnFwdSm80INS1_25CollectiveMainloopFwdSm80ILi4ELi1ELb0EN4cute5tupleIJNS5_1CILi128EEENS7_ILi80EEENS7_ILi64EEEEEELi64ENS_6half_tEfNS_4arch4Sm80ELb1ELb0ELb0ELb1ELb0ELb1ELb1ELb1EEENS1_21CollectiveEpilogueFwdINS6_IJS8_SA_S9_EEENS6_IJNS7_ILi1EEESI_SI_EEESC_SE_Li128ELb1ELb1ELb1ELb0EEENS1_36VarlenDynamicPersistentTileSchedulerILi128ELi80ELi128ELi128ELb1ELb1ELb0ELb1ELb1ELb1EEEEEEEEEvNT_6ParamsE,"ax",@progbits
	.align	128
.text._ZN7cutlass13device_kernelIN5flash19enable_sm80_to_sm89INS1_16FlashAttnFwdSm80INS1_25CollectiveMainloopFwdSm80ILi4ELi1ELb0EN4cute5tupleIJNS5_1CILi128EEENS7_ILi80EEENS7_ILi64EEEEEELi64ENS_6half_tEfNS_4arch4Sm80ELb1ELb0ELb0ELb1ELb0ELb1ELb1ELb1EEENS1_21CollectiveEpilogueFwdINS6_IJS8_SA_S9_EEENS6_IJNS7_ILi1EEESI_SI_EEESC_SE_Li128ELb1ELb1ELb1ELb0EEENS1_36VarlenDynamicPersistentTileSchedulerILi128ELi80ELi128ELi128ELb1ELb1ELb0ELb1ELb1ELb1EEEEEEEEEvNT_6ParamsE:
        .type           _ZN7cutlass13device_kernelIN5flash19enable_sm80_to_sm89INS1_16FlashAttnFwdSm80INS1_25CollectiveMainloopFwdSm80ILi4ELi1ELb0EN4cute5tupleIJNS5_1CILi128EEENS7_ILi80EEENS7_ILi64EEEEEELi64ENS_6half_tEfNS_4arch4Sm80ELb1ELb0ELb0ELb1ELb0ELb1ELb1ELb1EEENS1_21CollectiveEpilogueFwdINS6_IJS8_SA_S9_EEENS6_IJNS7_ILi1EEESI_SI_EEESC_SE_Li128ELb1ELb1ELb1ELb0EEENS1_36VarlenDynamicPersistentTileSchedulerILi128ELi80ELi128ELi128ELb1ELb1ELb0ELb1ELb1ELb1EEEEEEEEEvNT_6ParamsE,@function
        .size           _ZN7cutlass13device_kernelIN5flash19enable_sm80_to_sm89INS1_16FlashAttnFwdSm80INS1_25CollectiveMainloopFwdSm80ILi4ELi1ELb0EN4cute5tupleIJNS5_1CILi128EEENS7_ILi80EEENS7_ILi64EEEEEELi64ENS_6half_tEfNS_4arch4Sm80ELb1ELb0ELb0ELb1ELb0ELb1ELb1ELb1EEENS1_21CollectiveEpilogueFwdINS6_IJS8_SA_S9_EEENS6_IJNS7_ILi1EEESI_SI_EEESC_SE_Li128ELb1ELb1ELb1ELb0EEENS1_36VarlenDynamicPersistentTileSchedulerILi128ELi80ELi128ELi128ELb1ELb1ELb0ELb1ELb1ELb1EEEEEEEEEvNT_6ParamsE,(.L_x_35 - _ZN7cutlass13device_kernelIN5flash19enable_sm80_to_sm89INS1_16FlashAttnFwdSm80INS1_25CollectiveMainloopFwdSm80ILi4ELi1ELb0EN4cute5tupleIJNS5_1CILi128EEENS7_ILi80EEENS7_ILi64EEEEEELi64ENS_6half_tEfNS_4arch4Sm80ELb1ELb0ELb0ELb1ELb0ELb1ELb1ELb1EEENS1_21CollectiveEpilogueFwdINS6_IJS8_SA_S9_EEENS6_IJNS7_ILi1EEESI_SI_EEESC_SE_Li128ELb1ELb1ELb1ELb0EEENS1_36VarlenDynamicPersistentTileSchedulerILi128ELi80ELi128ELi128ELb1ELb1ELb0ELb1ELb1ELb1EEEEEEEEEvNT_6ParamsE)
        .other          _ZN7cutlass13device_kernelIN5flash19enable_sm80_to_sm89INS1_16FlashAttnFwdSm80INS1_25CollectiveMainloopFwdSm80ILi4ELi1ELb0EN4cute5tupleIJNS5_1CILi128EEENS7_ILi80EEENS7_ILi64EEEEEELi64ENS_6half_tEfNS_4arch4Sm80ELb1ELb0ELb0ELb1ELb0ELb1ELb1ELb1EEENS1_21CollectiveEpilogueFwdINS6_IJS8_SA_S9_EEENS6_IJNS7_ILi1EEESI_SI_EEESC_SE_Li128ELb1ELb1ELb1ELb0EEENS1_36VarlenDynamicPersistentTileSchedulerILi128ELi80ELi128ELi128ELb1ELb1ELb0ELb1ELb1ELb1EEEEEEEEEvNT_6ParamsE,@"STO_CUDA_ENTRY STV_DEFAULT"
_ZN7cutlass13device_kernelIN5flash19enable_sm80_to_sm89INS1_16FlashAttnFwdSm80INS1_25CollectiveMainloopFwdSm80ILi4ELi1ELb0EN4cute5tupleIJNS5_1CILi128EEENS7_ILi80EEENS7_ILi64EEEEEELi64ENS_6half_tEfNS_4arch4Sm80ELb1ELb0ELb0ELb1ELb0ELb1ELb1ELb1EEENS1_21CollectiveEpilogueFwdINS6_IJS8_SA_S9_EEENS6_IJNS7_ILi1EEESI_SI_EEESC_SE_Li128ELb1ELb1ELb1ELb0EEENS1_36VarlenDynamicPersistentTileSchedulerILi128ELi80ELi128ELi128ELb1ELb1ELb0ELb1ELb1ELb1EEEEEEEEEvNT_6ParamsE:
[----:B------:R-:W-:Y:S01]  /*0000*/  LDC R1, c[0x0][0x28] ;  /* 0x00000a00ff017b82 */ /* 0x000fe20000000800 */
[----:B------:R-:W-:Y:S05]  /*0010*/  EXIT ;  /* 0x000000000000794d */ /* 0x000fea0003800000 */
.L_x_17:
        /* <DEDUP_REMOVED lines=14> */
.L_x_35:


//--------------------- .nv.shared.reserved.0     --------------------------
	.section	.nv.shared.reserved.0,"aw",@nobits
	.weak		__nv_reservedSMEM_offset_0_alias
	.size		__nv_reservedSMEM_offset_0_alias, 0, 0
	.other		__nv_reservedSMEM_offset_0_alias,@"STO_CUDA_RESERVED_SHARED STV_DEFAULT"
__nv_reservedSMEM_offset_0_alias:
	.zero		0


//--------------------- .nv.global                --------------------------
	.section	.nv.global,"aw",@nobits
.nv.global:
	.type		_ZN82_INTERNAL_68294c48_46_flash_fwd_hdim64_fp16_split_softcapall_sm80_cu_a6473388_38894cute1_E,@object
	.size		_ZN82_INTERNAL_68294c48_46_flash_fwd_hdim64_fp16_split_softcapall_sm80_cu_a6473388_38894cute1_E,(_ZN82_INTERNAL_68294c48_46_flash_fwd_hdim64_fp16_split_softcapall_sm80_cu_a6473388_38894cuda3std3__45__cpo6cbeginE - _ZN82_INTERNAL_68294c48_46_flash_fwd_hdim64_fp16_split_softcapall_sm80_cu_a6473388_38894cute1_E)
_ZN82_INTERNAL_68294c48_46_flash_fwd_hdim64_fp16_split_softcapall_sm80_cu_a6473388_38894cute1_E:
	.zero		1
	.type		_ZN82_INTERNAL_68294c48_46_flash_fwd_hdim64_fp16_split_softcapall_sm80_cu_a6473388_38894cuda3std3__45__cpo6cbeginE,@object
	.size		_ZN82_INTERNAL_68294c48_46_flash_fwd_hdim64_fp16_split_softcapall_sm80_cu_a6473388_38894cuda3std3__45__cpo6cbeginE,(_ZN82_INTERNAL_68294c48_46_flash_fwd_hdim64_fp16_split_softcapall_sm80_cu_a6473388_38894cuda3std3__48in_placeE - _ZN82_INTERNAL_68294c48_46_flash_fwd_hdim64_fp16_split_softcapall_sm80_cu_a6473388_38894cuda3std3__45__cpo6cbeginE)
_ZN82_INTERNAL_68294c48_46_flash_fwd_hdim64_fp16_split_softcapall_sm80_cu_a6473388_38894cuda3std3__45__cpo6cbeginE:
	.zero		1
	.type		_ZN82_INTERNAL_68294c48_46_flash_fwd_hdim64_fp16_split_softcapall_sm80_cu_a6473388_38894cuda3std3__48in_placeE,@object
	.size		_ZN82_INTERNAL_68294c48_46_flash_fwd_hdim64_fp16_split_softcapall_sm80_cu_a6473388_38894cuda3std3__48in_placeE,(_ZN82_INTERNAL_68294c48_46_flash_fwd_hdim64_fp16_split_softcapall_sm80_cu_a6473388_38894cuda3std6ranges3__45__cpo9iter_moveE - _ZN82_INTERNAL_68294c48_46_flash_fwd_hdim64_fp16_split_softcapall_sm80_cu_a6473388_38894cuda3std3__48in_placeE)
_ZN82_INTERNAL_68294c48_46_flash_fwd_hdim64_fp16_split_softcapall_sm80_cu_a6473388_38894cuda3std3__48in_placeE:
	.zero		1
	.type		_ZN82_INTERNAL_68294c48_46_flash_fwd_hdim64_fp16_split_softcapall_sm80_cu_a6473388_38894cuda3std6ranges3__45__cpo9iter_moveE,@object
	.size		_ZN82_INTERNAL_68294c48_46_flash_fwd_hdim64_fp16_split_softcapall_sm80_cu_a6473388_38894cuda3std6ranges3__45__cpo9iter_moveE,(_ZN82_INTERNAL_68294c48_46_flash_fwd_hdim64_fp16_split_softcapall_sm80_cu_a6473388_38894cuda3std3__45__cpo5beginE - _ZN82_INTERNAL_68294c48_46_flash_fwd_hdim64_fp16_split_softcapall_sm80_cu_a6473388_38894cuda3std6ranges3__45__cpo9iter_moveE)
_ZN82_INTERNAL_68294c48_46_flash_fwd_hdim64_fp16_split_softcapall_sm80_cu_a6473388_38894cuda3std6ranges3__45__cpo9iter_moveE:
	.zero		1
	.type		_ZN82_INTERNAL_68294c48_46_flash_fwd_hdim64_fp16_split_softcapall_sm80_cu_a6473388_38894cuda3std3__45__cpo5beginE,@object
	.size		_ZN82_INTERNAL_68294c48_46_flash_fwd_hdim64_fp16_split_softcapall_sm80_cu_a6473388_38894cuda3std3__45__cpo5beginE,(_ZN82_INTERNAL_68294c48_46_flash_fwd_hdim64_fp16_split_softcapall_sm80_cu_a6473388_38894cuda3std3__484_GLOBAL__N__68294c48_46_flash_fwd_hdim64_fp16_split_softcapall_sm80_cu_a6473388_38896ignoreE - _ZN82_INTERNAL_68294c48_46_flash_fwd_hdim64_fp16_split_softcapall_sm80_cu_a6473388_38894cuda3std3__45__cpo5beginE)
_ZN82_INTERNAL_68294c48_46_flash_fwd_hdim64_fp16_split_softcapall_sm80_cu_a6473388_38894cuda3std3__45__cpo5beginE:
	.zero		1
	.type		_ZN82_INTERNAL_68294c48_46_flash_fwd_hdim64_fp16_split_softcapall_sm80_cu_a6473388_38894cuda3std3__484_GLOBAL__N__68294c48_46_flash_fwd_hdim64_fp16_split_softcapall_sm80_cu_a6473388_38896ignoreE,@object
	.size		_ZN82_INTERNAL_68294c48_46_flash_fwd_hdim64_fp16_split_softcapall_sm80_cu_a6473388_38894cuda3std3__484_GLOBAL__N__68294c48_46_flash_fwd_hdim64_fp16_split_softcapall_sm80_cu_a6473388_38896ignoreE,(_ZN82_INTERNAL_68294c48_46_flash_fwd_hdim64_fp16_split_softcapall_sm80_cu_a6473388_38894cute7productE - _ZN82_INTERNAL_68294c48_46_flash_fwd_hdim64_fp16_split_softcapall_sm80_cu_a6473388_38894cuda3std3__484_GLOBAL__N__68294c48_46_flash_fwd_hdim64_fp16_split_softcapall_sm80_cu_a6473388_38896ignoreE)
_ZN82_INTERNAL_68294c48_46_flash_fwd_hdim64_fp16_split_softcapall_sm80_cu_a6473388_38894cuda3std3__484_GLOBAL__N__68294c48_46_flash_fwd_hdim64_fp16_split_softcapall_sm80_cu_a6473388_38896ignoreE:
	.zero		1
	.type		_ZN82_INTERNAL_68294c48_46_flash_fwd_hdim64_fp16_split_softcapall_sm80_cu_a6473388_38894cute7productE,@object
	.size		_ZN82_INTERNAL_68294c48_46_flash_fwd_hdim64_fp16_split_softcapall_sm80_cu_a6473388_38894cute7productE,(_ZN82_INTERNAL_68294c48_46_flash_fwd_hdim64_fp16_split_softcapall_sm80_cu_a6473388_38894cuda3std3__45__cpo3endE - _ZN82_INTERNAL_68294c48_46_flash_fwd_hdim64_fp16_split_softcapall_sm80_cu_a6473388_38894cute7productE)
_ZN82_INTERNAL_68294c48_46_flash_fwd_hdim64_fp16_split_softcapall_sm80_cu_a6473388_38894cute7productE:
	.zero		1
	.type		_ZN82_INTERNAL_68294c48_46_flash_fwd_hdim64_fp16_split_softcapall_sm80_cu_a6473388_38894cuda3std3__45__cpo3endE,@object
	.size		_ZN82_INTERNAL_68294c48_46_flash_fwd_hdim64_fp16_split_softcapall_sm80_cu_a6473388_38894cuda3std3__45__cpo3endE,(_ZN82_INTERNAL_68294c48_46_flash_fwd_hdim64_fp16_split_softcapall_sm80_cu_a6473388_38894cuda3std3__419piecewise_constructE - _ZN82_INTERNAL_68294c48_46_flash_fwd_hdim64_fp16_split_softcapall_sm80_cu_a6473388_38894cuda3std3__45__cpo3endE)
_ZN82_INTERNAL_68294c48_46_flash_fwd_hdim64_fp16_split_softcapall_sm80_cu_a6473388_38894cuda3std3__45__cpo3endE:
	.zero		1
	.type		_ZN82_INTERNAL_68294c48_46_flash_fwd_hdim64_fp16_split_softcapall_sm80_cu_a6473388_38894cuda3std3__419piecewise_constructE,@object
	.size		_ZN82_INTERNAL_68294c48_46_flash_fwd_hdim64_fp16_split_softcapall_sm80_cu_a6473388_38894cuda3std3__419piecewise_constructE,(_ZN82_INTERNAL_68294c48_46_flash_fwd_hdim64_fp16_split_softcapall_sm80_cu_a6473388_38894cuda3std3__45__cpo4cendE - _ZN82_INTERNAL_68294c48_46_flash_fwd_hdim64_fp16_split_softcapall_sm80_cu_a6473388_38894cuda3std3__419piecewise_constructE)
_ZN82_INTERNAL_68294c48_46_flash_fwd_hdim64_fp16_split_softcapall_sm80_cu_a6473388_38894cuda3std3__419piecewise_constructE:
	.zero		1
	.type		_ZN82_INTERNAL_68294c48_46_flash_fwd_hdim64_fp16_split_softcapall_sm80_cu_a6473388_38894cuda3std3__45__cpo4cendE,@object
	.size		_ZN82_INTERNAL_68294c48_46_flash_fwd_hdim64_fp16_split_softcapall_sm80_cu_a6473388_38894cuda3std3__45__cpo4cendE,(_ZN82_INTERNAL_68294c48_46_flash_fwd_hdim64_fp16_split_softcapall_sm80_cu_a6473388_38894cuda3std6ranges3__45__cpo4swapE - _ZN82_INTERNAL_68294c48_46_flash_fwd_hdim64_fp16_split_softcapall_sm80_cu_a6473388_38894cuda3std3__45__cpo4cendE)
_ZN82_INTERNAL_68294c48_46_flash_fwd_hdim64_fp16_split_softcapall_sm80_cu_a6473388_38894cuda3std3__45__cpo4cendE:
	.zero		1
	.type		_ZN82_INTERNAL_68294c48_46_flash_fwd_hdim64_fp16_split_softcapall_sm80_cu_a6473388_38894cuda3std6ranges3__45__cpo4swapE,@object
	.size		_ZN82_INTERNAL_68294c48_46_flash_fwd_hdim64_fp16_split_softcapall_sm80_cu_a6473388_38894cuda3std6ranges3__45__cpo4swapE,(.L_7 - _ZN82_INTERNAL_68294c48_46_flash_fwd_hdim64_fp16_split_softcapall_sm80_cu_a6473388_38894cuda3std6ranges3__45__cpo4swapE)
_ZN82_INTERNAL_68294c48_46_flash_fwd_hdim64_fp16_split_softcapall_sm80_cu_a6473388_38894cuda3std6ranges3__45__cpo4swapE:
	.zero		1
.L_7:


//--------------------- .nv.constant0._ZN7cutlass13device_kernelIN5flash19enable_sm80_to_sm89INS1_16FlashAttnFwdSm80INS1_25CollectiveMainloopFwdSm80ILi4ELi1ELb0EN4cute5tupleIJNS5_1CILi128EEENS7_ILi112EEENS7_ILi64EEEEEELi64ENS_6half_tEfNS_4arch4Sm80ELb0ELb0ELb1ELb0ELb0ELb0ELb1ELb1EEENS1_21CollectiveEpilogueFwdINS6_IJS8_SA_S9_EEENS6_IJNS7_ILi1EEESI_SI_EEESC_SE_Li128ELb0ELb1ELb1ELb0EEENS1_19SingleTileSchedulerILb0ELb1ELb1ELi128EEEEEEEEEvNT_6ParamsE --------------------------
	.section	.nv.constant0._ZN7cutlass13device_kernelIN5flash19enable_sm80_to_sm89INS1_16FlashAttnFwdSm80INS1_25CollectiveMainloopFwdSm80ILi4ELi1ELb0EN4cute5tupleIJNS5_1CILi128EEENS7_ILi112EEENS7_ILi64EEEEEELi64ENS_6half_tEfNS_4arch4Sm80ELb0ELb0ELb1ELb0ELb0ELb0ELb1ELb1EEENS1_21CollectiveEpilogueFwdINS6_IJS8_SA_S9_EEENS6_IJNS7_ILi1EEESI_SI_EEESC_SE_Li128ELb0ELb1ELb1ELb0EEENS1_19SingleTileSchedulerILb0ELb1ELb1ELi128EEEEEEEEEvNT_6ParamsE,"a",@progbits
	.sectionflags	@""
	.align	4
.nv.constant0._ZN7cutlass13device_kernelIN5flash19enable_sm80_to_sm89INS1_16FlashAttnFwdSm80INS1_25CollectiveMainloopFwdSm80ILi4ELi1ELb0EN4cute5tupleIJNS5_1CILi128EEENS7_ILi112EEENS7_ILi64EEEEEELi64ENS_6half_tEfNS_4arch4Sm80ELb0ELb0ELb1ELb0ELb0ELb0ELb1ELb1EEENS1_21CollectiveEpilogueFwdINS6_IJS8_SA_S9_EEENS6_IJNS7_ILi1EEESI_SI_EEESC_SE_Li128ELb0ELb1ELb1ELb0EEENS1_19SingleTileSchedulerILb0ELb1ELb1ELi128EEEEEEEEEvNT_6ParamsE:
	.zero		1576


//--------------------- .nv.constant0._ZN7cutlass13device_kernelIN5flash19enable_sm80_to_sm89INS1_16FlashAttnFwdSm80INS1_25CollectiveMainloopFwdSm80ILi4ELi1ELb0EN4cute5tupleIJNS5_1CILi128EEENS7_ILi80EEENS7_ILi64EEEEEELi64ENS_6half_tEfNS_4arch4Sm80ELb0ELb0ELb1ELb1ELb0ELb0ELb1ELb1EEENS1_21CollectiveEpilogueFwdINS6_IJS8_SA_S9_EEENS6_IJNS7_ILi1EEESI_SI_EEESC_SE_Li128ELb1ELb1ELb1ELb0EEENS1_36VarlenDynamicPersistentTileSchedulerILi128ELi80ELi128ELi128ELb1ELb1ELb0ELb0ELb1ELb1EEEEEEEEEvNT_6ParamsE --------------------------
	.section	.nv.constant0._ZN7cutlass13device_kernelIN5flash19enable_sm80_to_sm89INS1_16FlashAttnFwdSm80INS1_25CollectiveMainloopFwdSm80ILi4ELi1ELb0EN4cute5tupleIJNS5_1CILi128EEENS7_ILi80EEENS7_ILi64EEEEEELi64ENS_6half_tEfNS_4arch4Sm80ELb0ELb0ELb1ELb1ELb0ELb0ELb1ELb1EEENS1_21CollectiveEpilogueFwdINS6_IJS8_SA_S9_EEENS6_IJNS7_ILi1EEESI_SI_EEESC_SE_Li128ELb1ELb1ELb1ELb0EEENS1_36VarlenDynamicPersistentTileSchedulerILi128ELi80ELi128ELi128ELb1ELb1ELb0ELb0ELb1ELb1EEEEEEEEEvNT_6ParamsE,"a",@progbits
	.sectionflags	@""
	.align	4
.nv.constant0._ZN7cutlass13device_kernelIN5flash19enable_sm80_to_sm89INS1_16FlashAttnFwdSm80INS1_25CollectiveMainloopFwdSm80ILi4ELi1ELb0EN4cute5tupleIJNS5_1CILi128EEENS7_ILi80EEENS7_ILi64EEEEEELi64ENS_6half_tEfNS_4arch4Sm80ELb0ELb0ELb1ELb1ELb0ELb0ELb1ELb1EEENS1_21CollectiveEpilogueFwdINS6_IJS8_SA_S9_EEENS6_IJNS7_ILi1EEESI_SI_EEESC_SE_Li128ELb1ELb1ELb1ELb0EEENS1_36VarlenDynamicPersistentTileSchedulerILi128ELi80ELi128ELi128ELb1ELb1ELb0ELb0ELb1ELb1EEEEEEEEEvNT_6ParamsE:
	.zero		1608


//--------------------- .nv.constant0._ZN7cutlass13device_kernelIN5flash19enable_sm80_to_sm89INS1_16FlashAttnFwdSm80INS1_25CollectiveMainloopFwdSm80ILi4ELi1ELb0EN4cute5tupleIJNS5_1CILi128EEENS7_ILi80EEENS7_ILi64EEEEEELi64ENS_6half_tEfNS_4arch4Sm80ELb0ELb0ELb1ELb1ELb0ELb1ELb1ELb1EEENS1_21CollectiveEpilogueFwdINS6_IJS8_SA_S9_EEENS6_IJNS7_ILi1EEESI_SI_EEESC_SE_Li128ELb1ELb1ELb1ELb0EEENS1_36VarlenDynamicPersistentTileSchedulerILi128ELi80ELi128ELi128ELb1ELb1ELb0ELb0ELb1ELb1EEEEEEEEEvNT_6ParamsE --------------------------
	.section	.nv.constant0._ZN7cutlass13device_kernelIN5flash19enable_sm80_to_sm89INS1_16FlashAttnFwdSm80INS1_25CollectiveMainloopFwdSm80ILi4ELi1ELb0EN4cute5tupleIJNS5_1CILi128EEENS7_ILi80EEENS7_ILi64EEEEEELi64ENS_6half_tEfNS_4arch4Sm80ELb0ELb0ELb1ELb1ELb0ELb1ELb1ELb1EEENS1_21CollectiveEpilogueFwdINS6_IJS8_SA_S9_EEENS6_IJNS7_ILi1EEESI_SI_EEESC_SE_Li128ELb1ELb1ELb1ELb0EEENS1_36VarlenDynamicPersistentTileSchedulerILi128ELi80ELi128ELi128ELb1ELb1ELb0ELb0ELb1ELb1EEEEEEEEEvNT_6ParamsE,"a",@progbits
	.sectionflags	@""
	.align	4
.nv.constant0._ZN7cutlass13device_kernelIN5flash19enable_sm80_to_sm89INS1_16FlashAttnFwdSm80INS1_25CollectiveMainloopFwdSm80ILi4ELi1ELb0EN4cute5tupleIJNS5_1CILi128EEENS7_ILi80EEENS7_ILi64EEEEEELi64ENS_6half_tEfNS_4arch4Sm80ELb0ELb0ELb1ELb1ELb0ELb1ELb1ELb1EEENS1_21CollectiveEpilogueFwdINS6_IJS8_SA_S9_EEENS6_IJNS7_ILi1EEESI_SI_EEESC_SE_Li128ELb1ELb1ELb1ELb0EEENS1_36VarlenDynamicPersistentTileSchedulerILi128ELi80ELi128ELi128ELb1ELb1ELb0ELb0ELb1ELb1EEEEEEEEEvNT_6ParamsE:
	.zero		1608


//--------------------- .nv.constant0._ZN7cutlass13device_kernelIN5flash19enable_sm80_to_sm89INS1_16FlashAttnFwdSm80INS1_25CollectiveMainloopFwdSm80ILi4ELi1ELb0EN4cute5tupleIJNS5_1CILi128EEENS7_ILi96EEENS7_ILi64EEEEEELi64ENS_6half_tEfNS_4arch4Sm80ELb0ELb1ELb1ELb0ELb0ELb0ELb1ELb1EEENS1_21CollectiveEpilogueFwdINS6_IJS8_SA_S9_EEENS6_IJNS7_ILi1EEESI_SI_EEESC_SE_Li128ELb0ELb1ELb1ELb0EEENS1_19SingleTileSchedulerILb0ELb1ELb1ELi128EEEEEEEEEvNT_6ParamsE --------------------------
	.section	.nv.constant0._ZN7cutlass13device_kernelIN5flash19enable_sm80_to_sm89INS1_16FlashAttnFwdSm80INS1_25CollectiveMainloopFwdSm80ILi4ELi1ELb0EN4cute5tupleIJNS5_1CILi128EEENS7_ILi96EEENS7_ILi64EEEEEELi64ENS_6half_tEfNS_4arch4Sm80ELb0ELb1ELb1ELb0ELb0ELb0ELb1ELb1EEENS1_21CollectiveEpilogueFwdINS6_IJS8_SA_S9_EEENS6_IJNS7_ILi1EEESI_SI_EEESC_SE_Li128ELb0ELb1ELb1ELb0EEENS1_19SingleTileSchedulerILb0ELb1ELb1ELi128EEEEEEEEEvNT_6ParamsE,"a",@progbits
	.sectionflags	@""
	.align	4
.nv.constant0._ZN7cutlass13device_kernelIN5flash19enable_sm80_to_sm89INS1_16FlashAttnFwdSm80INS1_25CollectiveMainloopFwdSm80ILi4ELi1ELb0EN4cute5tupleIJNS5_1CILi128EEENS7_ILi96EEENS7_ILi64EEEEEELi64ENS_6half_tEfNS_4arch4Sm80ELb0ELb1ELb1ELb0ELb0ELb0ELb1ELb1EEENS1_21CollectiveEpilogueFwdINS6_IJS8_SA_S9_EEENS6_IJNS7_ILi1EEESI_SI_EEESC_SE_Li128ELb0ELb1ELb1ELb0EEENS1_19SingleTileSchedulerILb0ELb1ELb1ELi128EEEEEEEEEvNT_6ParamsE:
	.zero		1576


//--------------------- .nv.constant0._ZN7cutlass13device_kernelIN5flash19enable_sm80_to_sm89INS1_16FlashAttnFwdSm80INS1_25CollectiveMainloopFwdSm80ILi4ELi1ELb0EN4cute5tupleIJNS5_1CILi128EEENS7_ILi80EEENS7_ILi64EEEEEELi64ENS_6half_tEfNS_4arch4Sm80ELb0ELb1ELb1ELb1ELb0ELb0ELb1ELb1EEENS1_21CollectiveEpilogueFwdINS6_IJS8_SA_S9_EEENS6_IJNS7_ILi1EEESI_SI_EEESC_SE_Li128ELb1ELb1ELb1ELb0EEENS1_36VarlenDynamicPersistentTileSchedulerILi128ELi80ELi128ELi128ELb1ELb1ELb0ELb1ELb0ELb1EEEEEEEEEvNT_6ParamsE --------------------------
	.section	.nv.constant0._ZN7cutlass13device_kernelIN5flash19enable_sm80_to_sm89INS1_16FlashAttnFwdSm80INS1_25CollectiveMainloopFwdSm80ILi4ELi1ELb0EN4cute5tupleIJNS5_1CILi128EEENS7_ILi80EEENS7_ILi64EEEEEELi64ENS_6half_tEfNS_4arch4Sm80ELb0ELb1ELb1ELb1ELb0ELb0ELb1ELb1EEENS1_21CollectiveEpilogueFwdINS6_IJS8_SA_S9_EEENS6_IJNS7_ILi1EEESI_SI_EEESC_SE_Li128ELb1ELb1ELb1ELb0EEENS1_36VarlenDynamicPersistentTileSchedulerILi128ELi80ELi128ELi128ELb1ELb1ELb0ELb1ELb0ELb1EEEEEEEEEvNT_6ParamsE,"a",@progbits
	.sectionflags	@""
	.align	4
.nv.constant0._ZN7cutlass13device_kernelIN5flash19enable_sm80_to_sm89INS1_16FlashAttnFwdSm80INS1_25CollectiveMainloopFwdSm80ILi4ELi1ELb0EN4cute5tupleIJNS5_1CILi128EEENS7_ILi80EEENS7_ILi64EEEEEELi64ENS_6half_tEfNS_4arch4Sm80ELb0ELb1ELb1ELb1ELb0ELb0ELb1ELb1EEENS1_21CollectiveEpilogueFwdINS6_IJS8_SA_S9_EEENS6_IJNS7_ILi1EEESI_SI_EEESC_SE_Li128ELb1ELb1ELb1ELb0EEENS1_36VarlenDynamicPersistentTileSchedulerILi128ELi80ELi128ELi128ELb1ELb1ELb0ELb1ELb0ELb1EEEEEEEEEvNT_6ParamsE:
	.zero		1608


//--------------------- .nv.constant0._ZN7cutlass13device_kernelIN5flash19enable_sm80_to_sm89INS1_16FlashAttnFwdSm80INS1_25CollectiveMainloopFwdSm80ILi4ELi1ELb0EN4cute5tupleIJNS5_1CILi128EEENS7_ILi80EEENS7_ILi64EEEEEELi64ENS_6half_tEfNS_4arch4Sm80ELb0ELb1ELb1ELb1ELb0ELb1ELb1ELb1EEENS1_21CollectiveEpilogueFwdINS6_IJS8_SA_S9_EEENS6_IJNS7_ILi1EEESI_SI_EEESC_SE_Li128ELb1ELb1ELb1ELb0EEENS1_36VarlenDynamicPersistentTileSchedulerILi128ELi80ELi128ELi128ELb1ELb1ELb0ELb1ELb0ELb1EEEEEEEEEvNT_6ParamsE --------------------------
	.section	.nv.constant0._ZN7cutlass13device_kernelIN5flash19enable_sm80_to_sm89INS1_16FlashAttnFwdSm80INS1_25CollectiveMainloopFwdSm80ILi4ELi1ELb0EN4cute5tupleIJNS5_1CILi128EEENS7_ILi80EEENS7_ILi64EEEEEELi64ENS_6half_tEfNS_4arch4Sm80ELb0ELb1ELb1ELb1ELb0ELb1ELb1ELb1EEENS1_21CollectiveEpilogueFwdINS6_IJS8_SA_S9_EEENS6_IJNS7_ILi1EEESI_SI_EEESC_SE_Li128ELb1ELb1ELb1ELb0EEENS1_36VarlenDynamicPersistentTileSchedulerILi128ELi80ELi128ELi128ELb1ELb1ELb0ELb1ELb0ELb1EEEEEEEEEvNT_6ParamsE,"a",@progbits
	.sectionflags	@""
	.align	4
.nv.constant0._ZN7cutlass13device_kernelIN5flash19enable_sm80_to_sm89INS1_16FlashAttnFwdSm80INS1_25CollectiveMainloopFwdSm80ILi4ELi1ELb0EN4cute5tupleIJNS5_1CILi128EEENS7_ILi80EEENS7_ILi64EEEEEELi64ENS_6half_tEfNS_4arch4Sm80ELb0ELb1ELb1ELb1ELb0ELb1ELb1ELb1EEENS1_21CollectiveEpilogueFwdINS6_IJS8_SA_S9_EEENS6_IJNS7_ILi1EEESI_SI_EEESC_SE_Li128ELb1ELb1ELb1ELb0EEENS1_36VarlenDynamicPersistentTileSchedulerILi128ELi80ELi128ELi128ELb1ELb1ELb0ELb1ELb0ELb1EEEEEEEEEvNT_6ParamsE:
	.zero		1608


//--------------------- .nv.constant0._ZN7cutlass13device_kernelIN5flash19enable_sm80_to_sm89INS1_16FlashAttnFwdSm80INS1_25CollectiveMainloopFwdSm80ILi4ELi1ELb0EN4cute5tupleIJNS5_1CILi128EEENS7_ILi112EEENS7_ILi64EEEEEELi64ENS_6half_tEfNS_4arch4Sm80ELb1ELb0ELb1ELb0ELb0ELb0ELb1ELb1EEENS1_21CollectiveEpilogueFwdINS6_IJS8_SA_S9_EEENS6_IJNS7_ILi1EEESI_SI_EEESC_SE_Li128ELb0ELb1ELb1ELb0EEENS1_30DynamicPersistentTileSchedulerILi128ELi128ELb1ELb1ELb0EEEEEEEEEvNT_6ParamsE --------------------------
	.section	.nv.constant0._ZN7cutlass13device_kernelIN5flash19enable_sm80_to_sm89INS1_16FlashAttnFwdSm80INS1_25CollectiveMainloopFwdSm80ILi4ELi1ELb0EN4cute5tupleIJNS5_1CILi128EEENS7_ILi112EEENS7_ILi64EEEEEELi64ENS_6half_tEfNS_4arch4Sm80ELb1ELb0ELb1ELb0ELb0ELb0ELb1ELb1EEENS1_21CollectiveEpilogueFwdINS6_IJS8_SA_S9_EEENS6_IJNS7_ILi1EEESI_SI_EEESC_SE_Li128ELb0ELb1ELb1ELb0EEENS1_30DynamicPersistentTileSchedulerILi128ELi128ELb1ELb1ELb0EEEEEEEEEvNT_6ParamsE,"a",@progbits
	.sectionflags	@""
	.align	4
.nv.constant0._ZN7cutlass13device_kernelIN5flash19enable_sm80_to_sm89INS1_16FlashAttnFwdSm80INS1_25CollectiveMainloopFwdSm80ILi4ELi1ELb0EN4cute5tupleIJNS5_1CILi128EEENS7_ILi112EEENS7_ILi64EEEEEELi64ENS_6half_tEfNS_4arch4Sm80ELb1ELb0ELb1ELb0ELb0ELb0ELb1ELb1EEENS1_21CollectiveEpilogueFwdINS6_IJS8_SA_S9_EEENS6_IJNS7_ILi1EEESI_SI_EEESC_SE_Li128ELb0ELb1ELb1ELb0EEENS1_30DynamicPersistentTileSchedulerILi128ELi128ELb1ELb1ELb0EEEEEEEEEvNT_6ParamsE:
	.zero		1592


//--------------------- .nv.constant0._ZN7cutlass13device_kernelIN5flash19enable_sm80_to_sm89INS1_16FlashAttnFwdSm80INS1_25CollectiveMainloopFwdSm80ILi4ELi1ELb0EN4cute5tupleIJNS5_1CILi128EEENS7_ILi80EEENS7_ILi64EEEEEELi64ENS_6half_tEfNS_4arch4Sm80ELb1ELb0ELb1ELb1ELb0ELb0ELb1ELb1EEENS1_21CollectiveEpilogueFwdINS6_IJS8_SA_S9_EEENS6_IJNS7_ILi1EEESI_SI_EEESC_SE_Li128ELb1ELb1ELb1ELb0EEENS1_36VarlenDynamicPersistentTileSchedulerILi128ELi80ELi128ELi128ELb1ELb1ELb0ELb1ELb1ELb1EEEEEEEEEvNT_6ParamsE --------------------------
	.section	.nv.constant0._ZN7cutlass13device_kernelIN5flash19enable_sm80_to_sm89INS1_16FlashAttnFwdSm80INS1_25CollectiveMainloopFwdSm80ILi4ELi1ELb0EN4cute5tupleIJNS5_1CILi128EEENS7_ILi80EEENS7_ILi64EEEEEELi64ENS_6half_tEfNS_4arch4Sm80ELb1ELb0ELb1ELb1ELb0ELb0ELb1ELb1EEENS1_21CollectiveEpilogueFwdINS6_IJS8_SA_S9_EEENS6_IJNS7_ILi1EEESI_SI_EEESC_SE_Li128ELb1ELb1ELb1ELb0EEENS1_36VarlenDynamicPersistentTileSchedulerILi128ELi80ELi128ELi128ELb1ELb1ELb0ELb1ELb1ELb1EEEEEEEEEvNT_6ParamsE,"a",@progbits
	.sectionflags	@""
	.align	4
.nv.constant0._ZN7cutlass13device_kernelIN5flash19enable_sm80_to_sm89INS1_16FlashAttnFwdSm80INS1_25CollectiveMainloopFwdSm80ILi4ELi1ELb0EN4cute5tupleIJNS5_1CILi128EEENS7_ILi80EEENS7_ILi64EEEEEELi64ENS_6half_tEfNS_4arch4Sm80ELb1ELb0ELb1ELb1ELb0ELb0ELb1ELb1EEENS1_21CollectiveEpilogueFwdINS6_IJS8_SA_S9_EEENS6_IJNS7_ILi1EEESI_SI_EEESC_SE_Li128ELb1ELb1ELb1ELb0EEENS1_36VarlenDynamicPersistentTileSchedulerILi128ELi80ELi128ELi128ELb1ELb1ELb0ELb1ELb1ELb1EEEEEEEEEvNT_6ParamsE:
	.zero		1608


//--------------------- .nv.constant0._ZN7cutlass13device_kernelIN5flash19enable_sm80_to_sm89INS1_16FlashAttnFwdSm80INS1_25CollectiveMainloopFwdSm80ILi4ELi1ELb0EN4cute5tupleIJNS5_1CILi128EEENS7_ILi80EEENS7_ILi64EEEEEELi64ENS_6half_tEfNS_4arch4Sm80ELb1ELb0ELb1ELb1ELb0ELb1ELb1ELb1EEENS1_21CollectiveEpilogueFwdINS6_IJS8_SA_S9_EEENS6_IJNS7_ILi1EEESI_SI_EEESC_SE_Li128ELb1ELb1ELb1ELb0EEENS1_36VarlenDynamicPersistentTileSchedulerILi128ELi80ELi128ELi128ELb1ELb1ELb0ELb1ELb1ELb1EEEEEEEEEvNT_6ParamsE --------------------------
	.section	.nv.constant0._ZN7cutlass13device_kernelIN5flash19enable_sm80_to_sm89INS1_16FlashAttnFwdSm80INS1_25CollectiveMainloopFwdSm80ILi4ELi1ELb0EN4cute5tupleIJNS5_1CILi128EEENS7_ILi80EEENS7_ILi64EEEEEELi64ENS_6half_tEfNS_4arch4Sm80ELb1ELb0ELb1ELb1ELb0ELb1ELb1ELb1EEENS1_21CollectiveEpilogueFwdINS6_IJS8_SA_S9_EEENS6_IJNS7_ILi1EEESI_SI_EEESC_SE_Li128ELb1ELb1ELb1ELb0EEENS1_36VarlenDynamicPersistentTileSchedulerILi128ELi80ELi128ELi128ELb1ELb1ELb0ELb1ELb1ELb1EEEEEEEEEvNT_6ParamsE,"a",@progbits
	.sectionflags	@""
	.align	4
.nv.constant0._ZN7cutlass13device_kernelIN5flash19enable_sm80_to_sm89INS1_16FlashAttnFwdSm80INS1_25CollectiveMainloopFwdSm80ILi4ELi1ELb0EN4cute5tupleIJNS5_1CILi128EEENS7_ILi80EEENS7_ILi64EEEEEELi64ENS_6half_tEfNS_4arch4Sm80ELb1ELb0ELb1ELb1ELb0ELb1ELb1ELb1EEENS1_21CollectiveEpilogueFwdINS6_IJS8_SA_S9_EEENS6_IJNS7_ILi1EEESI_SI_EEESC_SE_Li128ELb1ELb1ELb1ELb0EEENS1_36VarlenDynamicPersistentTileSchedulerILi128ELi80ELi128ELi128ELb1ELb1ELb0ELb1ELb1ELb1EEEEEEEEEvNT_6ParamsE:
	.zero		1608


//--------------------- .nv.constant0._ZN7cutlass13device_kernelIN5flash19enable_sm80_to_sm89INS1_16FlashAttnFwdSm80INS1_25CollectiveMainloopFwdSm80ILi4ELi1ELb0EN4cute5tupleIJNS5_1CILi128EEENS7_ILi112EEENS7_ILi64EEEEEELi64ENS_6half_tEfNS_4arch4Sm80ELb0ELb0ELb0ELb0ELb0ELb0ELb1ELb1EEENS1_21CollectiveEpilogueFwdINS6_IJS8_SA_S9_EEENS6_IJNS7_ILi1EEESI_SI_EEESC_SE_Li128ELb0ELb1ELb1ELb0EEENS1_19SingleTileSchedulerILb0ELb1ELb1ELi128EEEEEEEEEvNT_6ParamsE --------------------------
	.section	.nv.constant0._ZN7cutlass13device_kernelIN5flash19enable_sm80_to_sm89INS1_16FlashAttnFwdSm80INS1_25CollectiveMainloopFwdSm80ILi4ELi1ELb0EN4cute5tupleIJNS5_1CILi128EEENS7_ILi112EEENS7_ILi64EEEEEELi64ENS_6half_tEfNS_4arch4Sm80ELb0ELb0ELb0ELb0ELb0ELb0ELb1ELb1EEENS1_21CollectiveEpilogueFwdINS6_IJS8_SA_S9_EEENS6_IJNS7_ILi1EEESI_SI_EEESC_SE_Li128ELb0ELb1ELb1ELb0EEENS1_19SingleTileSchedulerILb0ELb1ELb1ELi128EEEEEEEEEvNT_6ParamsE,"a",@progbits
	.sectionflags	@""
	.align	4
.nv.constant0._ZN7cutlass13device_kernelIN5flash19enable_sm80_to_sm89INS1_16FlashAttnFwdSm80INS1_25CollectiveMainloopFwdSm80ILi4ELi1ELb0EN4cute5tupleIJNS5_1CILi128EEENS7_ILi112EEENS7_ILi64EEEEEELi64ENS_6half_tEfNS_4arch4Sm80ELb0ELb0ELb0ELb0ELb0ELb0ELb1ELb1EEENS1_21CollectiveEpilogueFwdINS6_IJS8_SA_S9_EEENS6_IJNS7_ILi1EEESI_SI_EEESC_SE_Li128ELb0ELb1ELb1ELb0EEENS1_19SingleTileSchedulerILb0ELb1ELb1ELi128EEEEEEEEEvNT_6ParamsE:
	.zero		1576


//--------------------- .nv.constant0._ZN7cutlass13device_kernelIN5flash19enable_sm80_to_sm89INS1_16FlashAttnFwdSm80INS1_25CollectiveMainloopFwdSm80ILi4ELi1ELb0EN4cute5tupleIJNS5_1CILi128EEENS7_ILi80EEENS7_ILi64EEEEEELi64ENS_6half_tEfNS_4arch4Sm80ELb0ELb0ELb0ELb1ELb0ELb0ELb1ELb1EEENS1_21CollectiveEpilogueFwdINS6_IJS8_SA_S9_EEENS6_IJNS7_ILi1EEESI_SI_EEESC_SE_Li128ELb1ELb1ELb1ELb0EEENS1_36VarlenDynamicPersistentTileSchedulerILi128ELi80ELi128ELi128ELb1ELb1ELb0ELb0ELb1ELb1EEEEEEEEEvNT_6ParamsE --------------------------
	.section	.nv.constant0._ZN7cutlass13device_kernelIN5flash19enable_sm80_to_sm89INS1_16FlashAttnFwdSm80INS1_25CollectiveMainloopFwdSm80ILi4ELi1ELb0EN4cute5tupleIJNS5_1CILi128EEENS7_ILi80EEENS7_ILi64EEEEEELi64ENS_6half_tEfNS_4arch4Sm80ELb0ELb0ELb0ELb1ELb0ELb0ELb1ELb1EEENS1_21CollectiveEpilogueFwdINS6_IJS8_SA_S9_EEENS6_IJNS7_ILi1EEESI_SI_EEESC_SE_Li128ELb1ELb1ELb1ELb0EEENS1_36VarlenDynamicPersistentTileSchedulerILi128ELi80ELi128ELi128ELb1ELb1ELb0ELb0ELb1ELb1EEEEEEEEEvNT_6ParamsE,"a",@progbits
	.sectionflags	@""
	.align	4
.nv.constant0._ZN7cutlass13device_kernelIN5flash19enable_sm80_to_sm89INS1_16FlashAttnFwdSm80INS1_25CollectiveMainloopFwdSm80ILi4ELi1ELb0EN4cute5tupleIJNS5_1CILi128EEENS7_ILi80EEENS7_ILi64EEEEEELi64ENS_6half_tEfNS_4arch4Sm80ELb0ELb0ELb0ELb1ELb0ELb0ELb1ELb1EEENS1_21CollectiveEpilogueFwdINS6_IJS8_SA_S9_EEENS6_IJNS7_ILi1EEESI_SI_EEESC_SE_Li128ELb1ELb1ELb1ELb0EEENS1_36VarlenDynamicPersistentTileSchedulerILi128ELi80ELi128ELi128ELb1ELb1ELb0ELb0ELb1ELb1EEEEEEEEEvNT_6ParamsE:
	.zero		1608


//--------------------- .nv.constant0._ZN7cutlass13device_kernelIN5flash19enable_sm80_to_sm89INS1_16FlashAttnFwdSm80INS1_25CollectiveMainloopFwdSm80ILi4ELi1ELb0EN4cute5tupleIJNS5_1CILi128EEENS7_ILi80EEENS7_ILi64EEEEEELi64ENS_6half_tEfNS_4arch4Sm80ELb0ELb0ELb0ELb1ELb0ELb1ELb1ELb1EEENS1_21CollectiveEpilogueFwdINS6_IJS8_SA_S9_EEENS6_IJNS7_ILi1EEESI_SI_EEESC_SE_Li128ELb1ELb1ELb1ELb0EEENS1_36VarlenDynamicPersistentTileSchedulerILi128ELi80ELi128ELi128ELb1ELb1ELb0ELb0ELb1ELb1EEEEEEEEEvNT_6ParamsE --------------------------
	.section	.nv.constant0._ZN7cutlass13device_kernelIN5flash19enable_sm80_to_sm89INS1_16FlashAttnFwdSm80INS1_25CollectiveMainloopFwdSm80ILi4ELi1ELb0EN4cute5tupleIJNS5_1CILi128EEENS7_ILi80EEENS7_ILi64EEEEEELi64ENS_6half_tEfNS_4arch4Sm80ELb0ELb0ELb0ELb1ELb0ELb1ELb1ELb1EEENS1_21CollectiveEpilogueFwdINS6_IJS8_SA_S9_EEENS6_IJNS7_ILi1EEESI_SI_EEESC_SE_Li128ELb1ELb1ELb1ELb0EEENS1_36VarlenDynamicPersistentTileSchedulerILi128ELi80ELi128ELi128ELb1ELb1ELb0ELb0ELb1ELb1EEEEEEEEEvNT_6ParamsE,"a",@progbits
	.sectionflags	@""
	.align	4
.nv.constant0._ZN7cutlass13device_kernelIN5flash19enable_sm80_to_sm89INS1_16FlashAttnFwdSm80INS1_25CollectiveMainloopFwdSm80ILi4ELi1ELb0EN4cute5tupleIJNS5_1CILi128EEENS7_ILi80EEENS7_ILi64EEEEEELi64ENS_6half_tEfNS_4arch4Sm80ELb0ELb0ELb0ELb1ELb0ELb1ELb1ELb1EEENS1_21CollectiveEpilogueFwdINS6_IJS8_SA_S9_EEENS6_IJNS7_ILi1EEESI_SI_EEESC_SE_Li128ELb1ELb1ELb1ELb0EEENS1_36VarlenDynamicPersistentTileSchedulerILi128ELi80ELi128ELi128ELb1ELb1ELb0ELb0ELb1ELb1EEEEEEEEEvNT_6ParamsE:
	.zero		1608


//--------------------- .nv.constant0._ZN7cutlass13device_kernelIN5flash19enable_sm80_to_sm89INS1_16FlashAttnFwdSm80INS1_25CollectiveMainloopFwdSm80ILi4ELi1ELb0EN4cute5tupleIJNS5_1CILi128EEENS7_ILi96EEENS7_ILi64EEEEEELi64ENS_6half_tEfNS_4arch4Sm80ELb0ELb1ELb0ELb0ELb0ELb0ELb1ELb1EEENS1_21CollectiveEpilogueFwdINS6_IJS8_SA_S9_EEENS6_IJNS7_ILi1EEESI_SI_EEESC_SE_Li128ELb0ELb1ELb1ELb0EEENS1_19SingleTileSchedulerILb0ELb1ELb1ELi128EEEEEEEEEvNT_6ParamsE --------------------------
	.section	.nv.constant0._ZN7cutlass13device_kernelIN5flash19enable_sm80_to_sm89INS1_16FlashAttnFwdSm80INS1_25CollectiveMainloopFwdSm80ILi4ELi1ELb0EN4cute5tupleIJNS5_1CILi128EEENS7_ILi96EEENS7_ILi64EEEEEELi64ENS_6half_tEfNS_4arch4Sm80ELb0ELb1ELb0ELb0ELb0ELb0ELb1ELb1EEENS1_21CollectiveEpilogueFwdINS6_IJS8_SA_S9_EEENS6_IJNS7_ILi1EEESI_SI_EEESC_SE_Li128ELb0ELb1ELb1ELb0EEENS1_19SingleTileSchedulerILb0ELb1ELb1ELi128EEEEEEEEEvNT_6ParamsE,"a",@progbits
	.sectionflags	@""
	.align	4
.nv.constant0._ZN7cutlass13device_kernelIN5flash19enable_sm80_to_sm89INS1_16FlashAttnFwdSm80INS1_25CollectiveMainloopFwdSm80ILi4ELi1ELb0EN4cute5tupleIJNS5_1CILi128EEENS7_ILi96EEENS7_ILi64EEEEEELi64ENS_6half_tEfNS_4arch4Sm80ELb0ELb1ELb0ELb0ELb0ELb0ELb1ELb1EEENS1_21CollectiveEpilogueFwdINS6_IJS8_SA_S9_EEENS6_IJNS7_ILi1EEESI_SI_EEESC_SE_Li128ELb0ELb1ELb1ELb0EEENS1_19SingleTileSchedulerILb0ELb1ELb1ELi128EEEEEEEEEvNT_6ParamsE:
	.zero		1576


//--------------------- .nv.constant0._ZN7cutlass13device_kernelIN5flash19enable_sm80_to_sm89INS1_16FlashAttnFwdSm80INS1_25CollectiveMainloopFwdSm80ILi4ELi1ELb0EN4cute5tupleIJNS5_1CILi128EEENS7_ILi80EEENS7_ILi64EEEEEELi64ENS_6half_tEfNS_4arch4Sm80ELb0ELb1ELb0ELb1ELb0ELb0ELb1ELb1EEENS1_21CollectiveEpilogueFwdINS6_IJS8_SA_S9_EEENS6_IJNS7_ILi1EEESI_SI_EEESC_SE_Li128ELb1ELb1ELb1ELb0EEENS1_36VarlenDynamicPersistentTileSchedulerILi128ELi80ELi128ELi128ELb1ELb1ELb0ELb1ELb0ELb1EEEEEEEEEvNT_6ParamsE --------------------------
	.section	.nv.constant0._ZN7cutlass13device_kernelIN5flash19enable_sm80_to_sm89INS1_16FlashAttnFwdSm80INS1_25CollectiveMainloopFwdSm80ILi4ELi1ELb0EN4cute5tupleIJNS5_1CILi128EEENS7_ILi80EEENS7_ILi64EEEEEELi64ENS_6half_tEfNS_4arch4Sm80ELb0ELb1ELb0ELb1ELb0ELb0ELb1ELb1EEENS1_21CollectiveEpilogueFwdINS6_IJS8_SA_S9_EEENS6_IJNS7_ILi1EEESI_SI_EEESC_SE_Li128ELb1ELb1ELb1ELb0EEENS1_36VarlenDynamicPersistentTileSchedulerILi128ELi80ELi128ELi128ELb1ELb1ELb0ELb1ELb0ELb1EEEEEEEEEvNT_6ParamsE,"a",@progbits
	.sectionflags	@""
	.align	4
.nv.constant0._ZN7cutlass13device_kernelIN5flash19enable_sm80_to_sm89INS1_16FlashAttnFwdSm80INS1_25CollectiveMainloopFwdSm80ILi4ELi1ELb0EN4cute5tupleIJNS5_1CILi128EEENS7_ILi80EEENS7_ILi64EEEEEELi64ENS_6half_tEfNS_4arch4Sm80ELb0ELb1ELb0ELb1ELb0ELb0ELb1ELb1EEENS1_21CollectiveEpilogueFwdINS6_IJS8_SA_S9_EEENS6_IJNS7_ILi1EEESI_SI_EEESC_SE_Li128ELb1ELb1ELb1ELb0EEENS1_36VarlenDynamicPersistentTileSchedulerILi128ELi80ELi128ELi128ELb1ELb1ELb0ELb1ELb0ELb1EEEEEEEEEvNT_6ParamsE:
	.zero		1608


//--------------------- .nv.constant0._ZN7cutlass13device_kernelIN5flash19enable_sm80_to_sm89INS1_16FlashAttnFwdSm80INS1_25CollectiveMainloopFwdSm80ILi4ELi1ELb0EN4cute5tupleIJNS5_1CILi128EEENS7_ILi80EEENS7_ILi64EEEEEELi64ENS_6half_tEfNS_4arch4Sm80ELb0ELb1ELb0ELb1ELb0ELb1ELb1ELb1EEENS1_21CollectiveEpilogueFwdINS6_IJS8_SA_S9_EEENS6_IJNS7_ILi1EEESI_SI_EEESC_SE_Li128ELb1ELb1ELb1ELb0EEENS1_36VarlenDynamicPersistentTileSchedulerILi128ELi80ELi128ELi128ELb1ELb1ELb0ELb1ELb0ELb1EEEEEEEEEvNT_6ParamsE --------------------------
	.section	.nv.constant0._ZN7cutlass13device_kernelIN5flash19enable_sm80_to_sm89INS1_16FlashAttnFwdSm80INS1_25CollectiveMainloopFwdSm80ILi4ELi1ELb0EN4cute5tupleIJNS5_1CILi128EEENS7_ILi80EEENS7_ILi64EEEEEELi64ENS_6half_tEfNS_4arch4Sm80ELb0ELb1ELb0ELb1ELb0ELb1ELb1ELb1EEENS1_21CollectiveEpilogueFwdINS6_IJS8_SA_S9_EEENS6_IJNS7_ILi1EEESI_SI_EEESC_SE_Li128ELb1ELb1ELb1ELb0EEENS1_36VarlenDynamicPersistentTileSchedulerILi128ELi80ELi128ELi128ELb1ELb1ELb0ELb1ELb0ELb1EEEEEEEEEvNT_6ParamsE,"a",@progbits
	.sectionflags	@""
	.align	4
.nv.constant0._ZN7cutlass13device_kernelIN5flash19enable_sm80_to_sm89INS1_16FlashAttnFwdSm80INS1_25CollectiveMainloopFwdSm80ILi4ELi1ELb0EN4cute5tupleIJNS5_1CILi128EEENS7_ILi80EEENS7_ILi64EEEEEELi64ENS_6half_tEfNS_4arch4Sm80ELb0ELb1ELb0ELb1ELb0ELb1ELb1ELb1EEENS1_21CollectiveEpilogueFwdINS6_IJS8_SA_S9_EEENS6_IJNS7_ILi1EEESI_SI_EEESC_SE_Li128ELb1ELb1ELb1ELb0EEENS1_36VarlenDynamicPersistentTileSchedulerILi128ELi80ELi128ELi128ELb1ELb1ELb0ELb1ELb0ELb1EEEEEEEEEvNT_6ParamsE:
	.zero		1608


//--------------------- .nv.constant0._ZN7cutlass13device_kernelIN5flash19enable_sm80_to_sm89INS1_16FlashAttnFwdSm80INS1_25CollectiveMainloopFwdSm80ILi4ELi1ELb0EN4cute5tupleIJNS5_1CILi128EEENS7_ILi112EEENS7_ILi64EEEEEELi64ENS_6half_tEfNS_4arch4Sm80ELb1ELb0ELb0ELb0ELb0ELb0ELb1ELb1EEENS1_21CollectiveEpilogueFwdINS6_IJS8_SA_S9_EEENS6_IJNS7_ILi1EEESI_SI_EEESC_SE_Li128ELb0ELb1ELb1ELb0EEENS1_30DynamicPersistentTileSchedulerILi128ELi128ELb1ELb1ELb0EEEEEEEEEvNT_6ParamsE --------------------------
	.section	.nv.constant0._ZN7cutlass13device_kernelIN5flash19enable_sm80_to_sm89INS1_16FlashAttnFwdSm80INS1_25CollectiveMainloopFwdSm80ILi4ELi1ELb0EN4cute5tupleIJNS5_1CILi128EEENS7_ILi112EEENS7_ILi64EEEEEELi64ENS_6half_tEfNS_4arch4Sm80ELb1ELb0ELb0ELb0ELb0ELb0ELb1ELb1EEENS1_21CollectiveEpilogueFwdINS6_IJS8_SA_S9_EEENS6_IJNS7_ILi1EEESI_SI_EEESC_SE_Li128ELb0ELb1ELb1ELb0EEENS1_30DynamicPersistentTileSchedulerILi128ELi128ELb1ELb1ELb0EEEEEEEEEvNT_6ParamsE,"a",@progbits
	.sectionflags	@""
	.align	4
.nv.constant0._ZN7cutlass13device_kernelIN5flash19enable_sm80_to_sm89INS1_16FlashAttnFwdSm80INS1_25CollectiveMainloopFwdSm80ILi4ELi1ELb0EN4cute5tupleIJNS5_1CILi128EEENS7_ILi112EEENS7_ILi64EEEEEELi64ENS_6half_tEfNS_4arch4Sm80ELb1ELb0ELb0ELb0ELb0ELb0ELb1ELb1EEENS1_21CollectiveEpilogueFwdINS6_IJS8_SA_S9_EEENS6_IJNS7_ILi1EEESI_SI_EEESC_SE_Li128ELb0ELb1ELb1ELb0EEENS1_30DynamicPersistentTileSchedulerILi128ELi128ELb1ELb1ELb0EEEEEEEEEvNT_6ParamsE:
	.zero		1592


//--------------------- .nv.constant0._ZN7cutlass13device_kernelIN5flash19enable_sm80_to_sm89INS1_16FlashAttnFwdSm80INS1_25CollectiveMainloopFwdSm80ILi4ELi1ELb0EN4cute5tupleIJNS5_1CILi128EEENS7_ILi80EEENS7_ILi64EEEEEELi64ENS_6half_tEfNS_4arch4Sm80ELb1ELb0ELb0ELb1ELb0ELb0ELb1ELb1EEENS1_21CollectiveEpilogueFwdINS6_IJS8_SA_S9_EEENS6_IJNS7_ILi1EEESI_SI_EEESC_SE_Li128ELb1ELb1ELb1ELb0EEENS1_36VarlenDynamicPersistentTileSchedulerILi128ELi80ELi128ELi128ELb1ELb1ELb0ELb1ELb1ELb1EEEEEEEEEvNT_6ParamsE --------------------------
	.section	.nv.constant0._ZN7cutlass13device_kernelIN5flash19enable_sm80_to_sm89INS1_16FlashAttnFwdSm80INS1_25CollectiveMainloopFwdSm80ILi4ELi1ELb0EN4cute5tupleIJNS5_1CILi128EEENS7_ILi80EEENS7_ILi64EEEEEELi64ENS_6half_tEfNS_4arch4Sm80ELb1ELb0ELb0ELb1ELb0ELb0ELb1ELb1EEENS1_21CollectiveEpilogueFwdINS6_IJS8_SA_S9_EEENS6_IJNS7_ILi1EEESI_SI_EEESC_SE_Li128ELb1ELb1ELb1ELb0EEENS1_36VarlenDynamicPersistentTileSchedulerILi128ELi80ELi128ELi128ELb1ELb1ELb0ELb1ELb1ELb1EEEEEEEEEvNT_6ParamsE,"a",@progbits
	.sectionflags	@""
	.align	4
.nv.constant0._ZN7cutlass13device_kernelIN5flash19enable_sm80_to_sm89INS1_16FlashAttnFwdSm80INS1_25CollectiveMainloopFwdSm80ILi4ELi1ELb0EN4cute5tupleIJNS5_1CILi128EEENS7_ILi80EEENS7_ILi64EEEEEELi64ENS_6half_tEfNS_4arch4Sm80ELb1ELb0ELb0ELb1ELb0ELb0ELb1ELb1EEENS1_21CollectiveEpilogueFwdINS6_IJS8_SA_S9_EEENS6_IJNS7_ILi1EEESI_SI_EEESC_SE_Li128ELb1ELb1ELb1ELb0EEENS1_36VarlenDynamicPersistentTileSchedulerILi128ELi80ELi128ELi128ELb1ELb1ELb0ELb1ELb1ELb1EEEEEEEEEvNT_6ParamsE:
	.zero		1608


//--------------------- .nv.constant0._ZN7cutlass13device_kernelIN5flash19enable_sm80_to_sm89INS1_16FlashAttnFwdSm80INS1_25CollectiveMainloopFwdSm80ILi4ELi1ELb0EN4cute5tupleIJNS5_1CILi128EEENS7_ILi80EEENS7_ILi64EEEEEELi64ENS_6half_tEfNS_4arch4Sm80ELb1ELb0ELb0ELb1ELb0ELb1ELb1ELb1EEENS1_21CollectiveEpilogueFwdINS6_IJS8_SA_S9_EEENS6_IJNS7_ILi1EEESI_SI_EEESC_SE_Li128ELb1ELb1ELb1ELb0EEENS1_36VarlenDynamicPersistentTileSchedulerILi128ELi80ELi128ELi128ELb1ELb1ELb0ELb1ELb1ELb1EEEEEEEEEvNT_6ParamsE --------------------------
	.section	.nv.constant0._ZN7cutlass13device_kernelIN5flash19enable_sm80_to_sm89INS1_16FlashAttnFwdSm80INS1_25CollectiveMainloopFwdSm80ILi4ELi1ELb0EN4cute5tupleIJNS5_1CILi128EEENS7_ILi80EEENS7_ILi64EEEEEELi64ENS_6half_tEfNS_4arch4Sm80ELb1ELb0ELb0ELb1ELb0ELb1ELb1ELb1EEENS1_21CollectiveEpilogueFwdINS6_IJS8_SA_S9_EEENS6_IJNS7_ILi1EEESI_SI_EEESC_SE_Li128ELb1ELb1ELb1ELb0EEENS1_36VarlenDynamicPersistentTileSchedulerILi128ELi80ELi128ELi128ELb1ELb1ELb0ELb1ELb1ELb1EEEEEEEEEvNT_6ParamsE,"a",@progbits
	.sectionflags	@""
	.align	4
.nv.constant0._ZN7cutlass13device_kernelIN5flash19enable_sm80_to_sm89INS1_16FlashAttnFwdSm80INS1_25CollectiveMainloopFwdSm80ILi4ELi1ELb0EN4cute5tupleIJNS5_1CILi128EEENS7_ILi80EEENS7_ILi64EEEEEELi64ENS_6half_tEfNS_4arch4Sm80ELb1ELb0ELb0ELb1ELb0ELb1ELb1ELb1EEENS1_21CollectiveEpilogueFwdINS6_IJS8_SA_S9_EEENS6_IJNS7_ILi1EEESI_SI_EEESC_SE_Li128ELb1ELb1ELb1ELb0EEENS1_36VarlenDynamicPersistentTileSchedulerILi128ELi80ELi128ELi128ELb1ELb1ELb0ELb1ELb1ELb1EEEEEEEEEvNT_6ParamsE:
	.zero		1608


//--------------------- SYMBOLS --------------------------

	.type		.nv.reservedSmem.offset0,@object
	.size		.nv.reservedSmem.offset0,0x4
